	.target	sm_90a

	.elftype	@"ET_EXEC"


//--------------------- .note.nv.tkinfo           --------------------------
	.section	.note.nv.tkinfo,"",@"SHT_NOTE"
	.sectionflags	@"SHF_NOTE_NV_TKINFO"
	.tkinfo
        /*0018*/ 	.word	0x00000002
        /*0030*/ 	.string	""
        /*0030*/ 	.string	"ptxas"
        /*0030*/ 	.string	"Cuda compilation tools, release 13.0, V13.0.88"
        /*0030*/ 	.string	"Build cuda_13.0.r13.0/compiler.36424714_0"
        /*0030*/ 	.string	"-arch sm_90a -m 64 "



//--------------------- .note.nv.cuinfo           --------------------------
	.section	.note.nv.cuinfo,"",@"SHT_NOTE"
	.sectionflags	@"SHF_NOTE_NV_CUINFO"
        /*0018*/ 	.short	0x0002
        /*001a*/ 	.short	0x005a
        /*001c*/ 	.short	0x0082
	.zero		2


//--------------------- .nv.info                  --------------------------
	.section	.nv.info,"",@"SHT_CUDA_INFO"
	.align	4


	//----- nvinfo : EIATTR_REGCOUNT
	.align		4
        /*0000*/ 	.byte	0x04, 0x2f
        /*0002*/ 	.short	(.L_12 - .L_11)
	.align		4
.L_11:
        /*0004*/ 	.word	index@(_ZN7cutlass13device_kernelINS_4gemm6kernel13GemmUniversalIN4cute5tupleIJiiiiEEENS1_10collective13CollectiveMmaINS1_37MainloopSm90TmaGmmaWarpSpecializedFP8ILi25ENS5_IJNS4_1CILi1EEESB_SB_EEENS1_35KernelTmaWarpSpecializedCooperativeEEENS5_IJNSA_ILi192EEENSA_ILi96EEENSA_ILi32EEEEEENS_12float_e4m3_tENS5_IJlSB_lEEESJ_SK_NS4_8TiledMMAINS4_8MMA_AtomIJNS4_4SM904GMMA30MMA_64x96x32_F32E4M3E4M3_SS_TNILNSO_7ScaleInE1ELSQ_1EEEEEENS4_6LayoutINS5_IJNSA_ILi2EEESB_SB_EEENS5_IJSB_NSA_ILi0EEESW_EEEEENS5_IJNS4_10UnderscoreESZ_SZ_EEEEENS4_13SM90_TMA_LOADENS4_14ComposedLayoutINS4_7SwizzleILi1ELi4ELi3EEENS4_18smem_ptr_flag_bitsILi8EEENST_INS5_IJNSA_ILi8EEESH_EEENS5_IJSH_SB_EEEEEEEvNS4_8identityES12_S1C_vS1D_EENS_8epilogue10collective6detail29Sm90TmaWarpSpecializedAdapterINS1G_15DefaultEpilogueISJ_SK_SK_NS1F_6thread17LinearCombinationISJ_Li1EffLNS1K_9ScaleType4KindE0ELNS_15FloatRoundStyleE2ESJ_EENS1_15EpilogueDefaultEEEEEvvEEEEvNT_6ParamsE)
        /*0008*/ 	.word	0x000000a8


	//----- nvinfo : EIATTR_FRAME_SIZE
	.align		4
.L_12:
        /*000c*/ 	.byte	0x04, 0x11
        /*000e*/ 	.short	(.L_14 - .L_13)
	.align		4
.L_13:
        /*0010*/ 	.word	index@(_ZN7cutlass13device_kernelINS_4gemm6kernel13GemmUniversalIN4cute5tupleIJiiiiEEENS1_10collective13CollectiveMmaINS1_37MainloopSm90TmaGmmaWarpSpecializedFP8ILi25ENS5_IJNS4_1CILi1EEESB_SB_EEENS1_35KernelTmaWarpSpecializedCooperativeEEENS5_IJNSA_ILi192EEENSA_ILi96EEENSA_ILi32EEEEEENS_12float_e4m3_tENS5_IJlSB_lEEESJ_SK_NS4_8TiledMMAINS4_8MMA_AtomIJNS4_4SM904GMMA30MMA_64x96x32_F32E4M3E4M3_SS_TNILNSO_7ScaleInE1ELSQ_1EEEEEENS4_6LayoutINS5_IJNSA_ILi2EEESB_SB_EEENS5_IJSB_NSA_ILi0EEESW_EEEEENS5_IJNS4_10UnderscoreESZ_SZ_EEEEENS4_13SM90_TMA_LOADENS4_14ComposedLayoutINS4_7SwizzleILi1ELi4ELi3EEENS4_18smem_ptr_flag_bitsILi8EEENST_INS5_IJNSA_ILi8EEESH_EEENS5_IJSH_SB_EEEEEEEvNS4_8identityES12_S1C_vS1D_EENS_8epilogue10collective6detail29Sm90TmaWarpSpecializedAdapterINS1G_15DefaultEpilogueISJ_SK_SK_NS1F_6thread17LinearCombinationISJ_Li1EffLNS1K_9ScaleType4KindE0ELNS_15FloatRoundStyleE2ESJ_EENS1_15EpilogueDefaultEEEEEvvEEEEvNT_6ParamsE)
        /*0014*/ 	.word	0x00000000


	//----- nvinfo : EIATTR_MIN_STACK_SIZE
	.align		4
.L_14:
        /*0018*/ 	.byte	0x04, 0x12
        /*001a*/ 	.short	(.L_16 - .L_15)
	.align		4
.L_15:
        /*001c*/ 	.word	index@(_ZN7cutlass13device_kernelINS_4gemm6kernel13GemmUniversalIN4cute5tupleIJiiiiEEENS1_10collective13CollectiveMmaINS1_37MainloopSm90TmaGmmaWarpSpecializedFP8ILi25ENS5_IJNS4_1CILi1EEESB_SB_EEENS1_35KernelTmaWarpSpecializedCooperativeEEENS5_IJNSA_ILi192EEENSA_ILi96EEENSA_ILi32EEEEEENS_12float_e4m3_tENS5_IJlSB_lEEESJ_SK_NS4_8TiledMMAINS4_8MMA_AtomIJNS4_4SM904GMMA30MMA_64x96x32_F32E4M3E4M3_SS_TNILNSO_7ScaleInE1ELSQ_1EEEEEENS4_6LayoutINS5_IJNSA_ILi2EEESB_SB_EEENS5_IJSB_NSA_ILi0EEESW_EEEEENS5_IJNS4_10UnderscoreESZ_SZ_EEEEENS4_13SM90_TMA_LOADENS4_14ComposedLayoutINS4_7SwizzleILi1ELi4ELi3EEENS4_18smem_ptr_flag_bitsILi8EEENST_INS5_IJNSA_ILi8EEESH_EEENS5_IJSH_SB_EEEEEEEvNS4_8identityES12_S1C_vS1D_EENS_8epilogue10collective6detail29Sm90TmaWarpSpecializedAdapterINS1G_15DefaultEpilogueISJ_SK_SK_NS1F_6thread17LinearCombinationISJ_Li1EffLNS1K_9ScaleType4KindE0ELNS_15FloatRoundStyleE2ESJ_EENS1_15EpilogueDefaultEEEEEvvEEEEvNT_6ParamsE)
        /*0020*/ 	.word	0x00000000
.L_16:


//--------------------- .nv.compat                --------------------------
	.section	.nv.compat,"",@"SHT_CUDA_COMPAT_INFO"
	.align	4
        /*0000*/ 	.byte	0x02, 0x09, 0x01, 0x00, 0x02, 0x02, 0x04, 0x00, 0x02, 0x05, 0x05, 0x00, 0x03, 0x07, 0x01, 0x01
        /*0010*/ 	.byte	0x02, 0x03, 0x01, 0x00, 0x02, 0x06, 0x01, 0x00, 0x04, 0x0b, 0x08, 0x00, 0x00, 0x00, 0x00, 0x00
        /*0020*/ 	.byte	0x00, 0x00, 0x00, 0x00


//--------------------- .nv.info._ZN7cutlass13device_kernelINS_4gemm6kernel13GemmUniversalIN4cute5tupleIJiiiiEEENS1_10collective13CollectiveMmaINS1_37MainloopSm90TmaGmmaWarpSpecializedFP8ILi25ENS5_IJNS4_1CILi1EEESB_SB_EEENS1_35KernelTmaWarpSpecializedCooperativeEEENS5_IJNSA_ILi192EEENSA_ILi96EEENSA_ILi32EEEEEENS_12float_e4m3_tENS5_IJlSB_lEEESJ_SK_NS4_8TiledMMAINS4_8MMA_AtomIJNS4_4SM904GMMA30MMA_64x96x32_F32E4M3E4M3_SS_TNILNSO_7ScaleInE1ELSQ_1EEEEEENS4_6LayoutINS5_IJNSA_ILi2EEESB_SB_EEENS5_IJSB_NSA_ILi0EEESW_EEEEENS5_IJNS4_10UnderscoreESZ_SZ_EEEEENS4_13SM90_TMA_LOADENS4_14ComposedLayoutINS4_7SwizzleILi1ELi4ELi3EEENS4_18smem_ptr_flag_bitsILi8EEENST_INS5_IJNSA_ILi8EEESH_EEENS5_IJSH_SB_EEEEEEEvNS4_8identityES12_S1C_vS1D_EENS_8epilogue10collective6detail29Sm90TmaWarpSpecializedAdapterINS1G_15DefaultEpilogueISJ_SK_SK_NS1F_6thread17LinearCombinationISJ_Li1EffLNS1K_9ScaleType4KindE0ELNS_15FloatRoundStyleE2ESJ_EENS1_15EpilogueDefaultEEEEEvvEEEEvNT_6ParamsE --------------------------
	.section	.nv.info._ZN7cutlass13device_kernelINS_4gemm6kernel13GemmUniversalIN4cute5tupleIJiiiiEEENS1_10collective13CollectiveMmaINS1_37MainloopSm90TmaGmmaWarpSpecializedFP8ILi25ENS5_IJNS4_1CILi1EEESB_SB_EEENS1_35KernelTmaWarpSpecializedCooperativeEEENS5_IJNSA_ILi192EEENSA_ILi96EEENSA_ILi32EEEEEENS_12float_e4m3_tENS5_IJlSB_lEEESJ_SK_NS4_8TiledMMAINS4_8MMA_AtomIJNS4_4SM904GMMA30MMA_64x96x32_F32E4M3E4M3_SS_TNILNSO_7ScaleInE1ELSQ_1EEEEEENS4_6LayoutINS5_IJNSA_ILi2EEESB_SB_EEENS5_IJSB_NSA_ILi0EEESW_EEEEENS5_IJNS4_10UnderscoreESZ_SZ_EEEEENS4_13SM90_TMA_LOADENS4_14ComposedLayoutINS4_7SwizzleILi1ELi4ELi3EEENS4_18smem_ptr_flag_bitsILi8EEENST_INS5_IJNSA_ILi8EEESH_EEENS5_IJSH_SB_EEEEEEEvNS4_8identityES12_S1C_vS1D_EENS_8epilogue10collective6detail29Sm90TmaWarpSpecializedAdapterINS1G_15DefaultEpilogueISJ_SK_SK_NS1F_6thread17LinearCombinationISJ_Li1EffLNS1K_9ScaleType4KindE0ELNS_15FloatRoundStyleE2ESJ_EENS1_15EpilogueDefaultEEEEEvvEEEEvNT_6ParamsE,"",@"SHT_CUDA_INFO"
	.sectionflags	@""
	.align	4


	//----- nvinfo : EIATTR_CUDA_API_VERSION
	.align		4
        /*0000*/ 	.byte	0x04, 0x37
        /*0002*/ 	.short	(.L_18 - .L_17)
.L_17:
        /*0004*/ 	.word	0x00000082


	//----- nvinfo : EIATTR_KPARAM_INFO
	.align		4
.L_18:
        /*0008*/ 	.byte	0x04, 0x17
        /*000a*/ 	.short	(.L_20 - .L_19)
.L_19:
        /*000c*/ 	.word	0x00000000
        /*0010*/ 	.short	0x0000
        /*0012*/ 	.short	0x0070
        /*0014*/ 	.byte	0x00, 0xf0, 0x01, 0x10


	//----- nvinfo : EIATTR_SPARSE_MMA_MASK
	.align		4
.L_20:
        /*0018*/ 	.byte	0x03, 0x50
        /*001a*/ 	.short	0x0000


	//----- nvinfo : EIATTR_MAXREG_COUNT
	.align		4
        /*001c*/ 	.byte	0x03, 0x1b
        /*001e*/ 	.short	0x00a8


	//----- nvinfo : EIATTR_NUM_BARRIERS
	.align		4
        /*0020*/ 	.byte	0x02, 0x4c
        /*0022*/ 	.byte	0x01
	.zero		1


	//----- nvinfo : EIATTR_MERCURY_ISA_VERSION
	.align		4
        /*0024*/ 	.byte	0x03, 0x5f
        /*0026*/ 	.short	0x0101


	//----- nvinfo : EIATTR_INT_WARP_WIDE_INSTR_OFFSETS
	.align		4
        /*0028*/ 	.byte	0x04, 0x31
        /*002a*/ 	.short	(.L_22 - .L_21)


	//   ....[0]....
.L_21:
        /*002c*/ 	.word	0x000006a0


	//   ....[1]....
        /*0030*/ 	.word	0x000006b0


	//   ....[2]....
        /*0034*/ 	.word	0x000007a0


	//----- nvinfo : EIATTR_COOP_GROUP_MASK_REGIDS
	.align		4
.L_22:
        /*0038*/ 	.byte	0x04, 0x29
        /*003a*/ 	.short	(.L_24 - .L_23)


	//   ....[0]....
.L_23:
        /*003c*/ 	.word	0xffffffff


	//   ....[1]....
        /*0040*/ 	.word	0xffffffff


	//   ....[2]....
        /*0044*/ 	.word	0xffffffff


	//   ....[3]....
        /*0048*/ 	.word	0xffffffff


	//   ....[4]....
        /*004c*/ 	.word	0xffffffff


	//----- nvinfo : EIATTR_COOP_GROUP_INSTR_OFFSETS
	.align		4
.L_24:
        /*0050*/ 	.byte	0x04, 0x28
        /*0052*/ 	.short	(.L_26 - .L_25)


	//   ....[0]....
.L_25:
        /*0054*/ 	.word	0x00000060


	//   ....[1]....
        /*0058*/ 	.word	0x00000070


	//   ....[2]....
        /*005c*/ 	.word	0x00000130


	//   ....[3]....
        /*0060*/ 	.word	0x00000590


	//   ....[4]....
        /*0064*/ 	.word	0x00001290


	//----- nvinfo : EIATTR_REG_RECONFIG
	.align		4
.L_26:
        /*0068*/ 	.byte	0x01, 0x54
	.zero		2


	//----- nvinfo : EIATTR_MBARRIER_INSTR_OFFSETS
	.align		4
        /*006c*/ 	.byte	0x04, 0x39
        /*006e*/ 	.short	(.L_28 - .L_27)


	//   ....[0]....
.L_27:
        /*0070*/ 	.word	0x00000250
        /*0074*/ 	.word	0x000000ff
        /*0078*/ 	.word	0x00000000
        /*007c*/ 	.short	0x0100
        /*007e*/ 	.byte	0x08
	.zero		1


	//   ....[1]....
        /*0080*/ 	.word	0x00000260
        /*0084*/ 	.word	0x000000ff
        /*0088*/ 	.word	0x000000c8
        /*008c*/ 	.short	0x0100
        /*008e*/ 	.byte	0x08
	.zero		1


	//   ....[2]....
        /*0090*/ 	.word	0x00000270
        /*0094*/ 	.word	0x000000ff
        /*0098*/ 	.word	0x00000008
        /*009c*/ 	.short	0x0100
        /*009e*/ 	.byte	0x08
	.zero		1


	//   ....[3]....
        /*00a0*/ 	.word	0x00000280
        /*00a4*/ 	.word	0x000000ff
        /*00a8*/ 	.word	0x000000d0
        /*00ac*/ 	.short	0x0100
        /*00ae*/ 	.byte	0x08
	.zero		1


	//   ....[4]....
        /*00b0*/ 	.word	0x00000290
        /*00b4*/ 	.word	0x000000ff
        /*00b8*/ 	.word	0x00000010
        /*00bc*/ 	.short	0x0100
        /*00be*/ 	.byte	0x08
	.zero		1


	//   ....[5]....
        /*00c0*/ 	.word	0x000002a0
        /*00c4*/ 	.word	0x000000ff
        /*00c8*/ 	.word	0x000000d8
        /*00cc*/ 	.short	0x0100
        /*00ce*/ 	.byte	0x08
	.zero		1


	//   ....[6]....
        /*00d0*/ 	.word	0x000002b0
        /*00d4*/ 	.word	0x000000ff
        /*00d8*/ 	.word	0x00000018
        /*00dc*/ 	.short	0x0100
        /*00de*/ 	.byte	0x08
	.zero		1


	//   ....[7]....
        /*00e0*/ 	.word	0x000002c0
        /*00e4*/ 	.word	0x000000ff
        /*00e8*/ 	.word	0x000000e0
        /*00ec*/ 	.short	0x0100
        /*00ee*/ 	.byte	0x08
	.zero		1


	//   ....[8]....
        /*00f0*/ 	.word	0x000002d0
        /*00f4*/ 	.word	0x000000ff
        /*00f8*/ 	.word	0x00000020
        /*00fc*/ 	.short	0x0100
        /*00fe*/ 	.byte	0x08
	.zero		1


	//   ....[9]....
        /*0100*/ 	.word	0x000002e0
        /*0104*/ 	.word	0x000000ff
        /*0108*/ 	.word	0x000000e8
        /*010c*/ 	.short	0x0100
        /*010e*/ 	.byte	0x08
	.zero		1


	//   ....[10]....
        /*0110*/ 	.word	0x000002f0
        /*0114*/ 	.word	0x000000ff
        /*0118*/ 	.word	0x00000028
        /*011c*/ 	.short	0x0100
        /*011e*/ 	.byte	0x08
	.zero		1


	//   ....[11]....
        /*0120*/ 	.word	0x00000300
        /*0124*/ 	.word	0x000000ff
        /*0128*/ 	.word	0x000000f0
        /*012c*/ 	.short	0x0100
        /*012e*/ 	.byte	0x08
	.zero		1


	//   ....[12]....
        /*0130*/ 	.word	0x00000310
        /*0134*/ 	.word	0x000000ff
        /*0138*/ 	.word	0x00000030
        /*013c*/ 	.short	0x0100
        /*013e*/ 	.byte	0x08
	.zero		1


	//   ....[13]....
        /*0140*/ 	.word	0x00000320
        /*0144*/ 	.word	0x000000ff
        /*0148*/ 	.word	0x000000f8
        /*014c*/ 	.short	0x0100
        /*014e*/ 	.byte	0x08
	.zero		1


	//   ....[14]....
        /*0150*/ 	.word	0x00000330
        /*0154*/ 	.word	0x000000ff
        /*0158*/ 	.word	0x00000038
        /*015c*/ 	.short	0x0100
        /*015e*/ 	.byte	0x08
	.zero		1


	//   ....[15]....
        /*0160*/ 	.word	0x00000340
        /*0164*/ 	.word	0x000000ff
        /*0168*/ 	.word	0x00000100
        /*016c*/ 	.short	0x0100
        /*016e*/ 	.byte	0x08
	.zero		1


	//   ....[16]....
        /*0170*/ 	.word	0x00000350
        /*0174*/ 	.word	0x000000ff
        /*0178*/ 	.word	0x00000040
        /*017c*/ 	.short	0x0100
        /*017e*/ 	.byte	0x08
	.zero		1


	//   ....[17]....
        /*0180*/ 	.word	0x00000360
        /*0184*/ 	.word	0x000000ff
        /*0188*/ 	.word	0x00000108
        /*018c*/ 	.short	0x0100
        /*018e*/ 	.byte	0x08
	.zero		1


	//   ....[18]....
        /*0190*/ 	.word	0x00000370
        /*0194*/ 	.word	0x000000ff
        /*0198*/ 	.word	0x00000048
        /*019c*/ 	.short	0x0100
        /*019e*/ 	.byte	0x08
	.zero		1


	//   ....[19]....
        /*01a0*/ 	.word	0x00000380
        /*01a4*/ 	.word	0x000000ff
        /*01a8*/ 	.word	0x00000110
        /*01ac*/ 	.short	0x0100
        /*01ae*/ 	.byte	0x08
	.zero		1


	//   ....[20]....
        /*01b0*/ 	.word	0x00000390
        /*01b4*/ 	.word	0x000000ff
        /*01b8*/ 	.word	0x00000050
        /*01bc*/ 	.short	0x0100
        /*01be*/ 	.byte	0x08
	.zero		1


	//   ....[21]....
        /*01c0*/ 	.word	0x000003a0
        /*01c4*/ 	.word	0x000000ff
        /*01c8*/ 	.word	0x00000118
        /*01cc*/ 	.short	0x0100
        /*01ce*/ 	.byte	0x08
	.zero		1


	//   ....[22]....
        /*01d0*/ 	.word	0x000003b0
        /*01d4*/ 	.word	0x000000ff
        /*01d8*/ 	.word	0x00000058
        /*01dc*/ 	.short	0x0100
        /*01de*/ 	.byte	0x08
	.zero		1


	//   ....[23]....
        /*01e0*/ 	.word	0x000003c0
        /*01e4*/ 	.word	0x000000ff
        /*01e8*/ 	.word	0x00000120
        /*01ec*/ 	.short	0x0100
        /*01ee*/ 	.byte	0x08
	.zero		1


	//   ....[24]....
        /*01f0*/ 	.word	0x000003d0
        /*01f4*/ 	.word	0x000000ff
        /*01f8*/ 	.word	0x00000060
        /*01fc*/ 	.short	0x0100
        /*01fe*/ 	.byte	0x08
	.zero		1


	//   ....[25]....
        /*0200*/ 	.word	0x000003e0
        /*0204*/ 	.word	0x000000ff
        /*0208*/ 	.word	0x00000128
        /*020c*/ 	.short	0x0100
        /*020e*/ 	.byte	0x08
	.zero		1


	//   ....[26]....
        /*0210*/ 	.word	0x000003f0
        /*0214*/ 	.word	0x000000ff
        /*0218*/ 	.word	0x00000068
        /*021c*/ 	.short	0x0100
        /*021e*/ 	.byte	0x08
	.zero		1


	//   ....[27]....
        /*0220*/ 	.word	0x00000400
        /*0224*/ 	.word	0x000000ff
        /*0228*/ 	.word	0x00000130
        /*022c*/ 	.short	0x0100
        /*022e*/ 	.byte	0x08
	.zero		1


	//   ....[28]....
        /*0230*/ 	.word	0x00000410
        /*0234*/ 	.word	0x000000ff
        /*0238*/ 	.word	0x00000070
        /*023c*/ 	.short	0x0100
        /*023e*/ 	.byte	0x08
	.zero		1


	//   ....[29]....
        /*0240*/ 	.word	0x00000420
        /*0244*/ 	.word	0x000000ff
        /*0248*/ 	.word	0x00000138
        /*024c*/ 	.short	0x0100
        /*024e*/ 	.byte	0x08
	.zero		1


	//   ....[30]....
        /*0250*/ 	.word	0x00000430
        /*0254*/ 	.word	0x000000ff
        /*0258*/ 	.word	0x00000078
        /*025c*/ 	.short	0x0100
        /*025e*/ 	.byte	0x08
	.zero		1


	//   ....[31]....
        /*0260*/ 	.word	0x00000440
        /*0264*/ 	.word	0x000000ff
        /*0268*/ 	.word	0x00000140
        /*026c*/ 	.short	0x0100
        /*026e*/ 	.byte	0x08
	.zero		1


	//   ....[32]....
        /*0270*/ 	.word	0x00000450
        /*0274*/ 	.word	0x000000ff
        /*0278*/ 	.word	0x00000080
        /*027c*/ 	.short	0x0100
        /*027e*/ 	.byte	0x08
	.zero		1


	//   ....[33]....
        /*0280*/ 	.word	0x00000460
        /*0284*/ 	.word	0x000000ff
        /*0288*/ 	.word	0x00000148
        /*028c*/ 	.short	0x0100
        /*028e*/ 	.byte	0x08
	.zero		1


	//   ....[34]....
        /*0290*/ 	.word	0x00000470
        /*0294*/ 	.word	0x000000ff
        /*0298*/ 	.word	0x00000088
        /*029c*/ 	.short	0x0100
        /*029e*/ 	.byte	0x08
	.zero		1


	//   ....[35]....
        /*02a0*/ 	.word	0x00000480
        /*02a4*/ 	.word	0x000000ff
        /*02a8*/ 	.word	0x00000150
        /*02ac*/ 	.short	0x0100
        /*02ae*/ 	.byte	0x08
	.zero		1


	//   ....[36]....
        /*02b0*/ 	.word	0x00000490
        /*02b4*/ 	.word	0x000000ff
        /*02b8*/ 	.word	0x00000090
        /*02bc*/ 	.short	0x0100
        /*02be*/ 	.byte	0x08
	.zero		1


	//   ....[37]....
        /*02c0*/ 	.word	0x000004a0
        /*02c4*/ 	.word	0x000000ff
        /*02c8*/ 	.word	0x00000158
        /*02cc*/ 	.short	0x0100
        /*02ce*/ 	.byte	0x08
	.zero		1


	//   ....[38]....
        /*02d0*/ 	.word	0x000004b0
        /*02d4*/ 	.word	0x000000ff
        /*02d8*/ 	.word	0x00000098
        /*02dc*/ 	.short	0x0100
        /*02de*/ 	.byte	0x08
	.zero		1


	//   ....[39]....
        /*02e0*/ 	.word	0x000004c0
        /*02e4*/ 	.word	0x000000ff
        /*02e8*/ 	.word	0x00000160
        /*02ec*/ 	.short	0x0100
        /*02ee*/ 	.byte	0x08
	.zero		1


	//   ....[40]....
        /*02f0*/ 	.word	0x000004d0
        /*02f4*/ 	.word	0x000000ff
        /*02f8*/ 	.word	0x000000a0
        /*02fc*/ 	.short	0x0100
        /*02fe*/ 	.byte	0x08
	.zero		1


	//   ....[41]....
        /*0300*/ 	.word	0x000004e0
        /*0304*/ 	.word	0x000000ff
        /*0308*/ 	.word	0x00000168
        /*030c*/ 	.short	0x0100
        /*030e*/ 	.byte	0x08
	.zero		1


	//   ....[42]....
        /*0310*/ 	.word	0x000004f0
        /*0314*/ 	.word	0x000000ff
        /*0318*/ 	.word	0x000000a8
        /*031c*/ 	.short	0x0100
        /*031e*/ 	.byte	0x08
	.zero		1


	//   ....[43]....
        /*0320*/ 	.word	0x00000500
        /*0324*/ 	.word	0x000000ff
        /*0328*/ 	.word	0x00000170
        /*032c*/ 	.short	0x0100
        /*032e*/ 	.byte	0x08
	.zero		1


	//   ....[44]....
        /*0330*/ 	.word	0x00000510
        /*0334*/ 	.word	0x000000ff
        /*0338*/ 	.word	0x000000b0
        /*033c*/ 	.short	0x0100
        /*033e*/ 	.byte	0x08
	.zero		1


	//   ....[45]....
        /*0340*/ 	.word	0x00000520
        /*0344*/ 	.word	0x000000ff
        /*0348*/ 	.word	0x00000178
        /*034c*/ 	.short	0x0100
        /*034e*/ 	.byte	0x08
	.zero		1


	//   ....[46]....
        /*0350*/ 	.word	0x00000530
        /*0354*/ 	.word	0x000000ff
        /*0358*/ 	.word	0x000000b8
        /*035c*/ 	.short	0x0100
        /*035e*/ 	.byte	0x08
	.zero		1


	//   ....[47]....
        /*0360*/ 	.word	0x00000540
        /*0364*/ 	.word	0x000000ff
        /*0368*/ 	.word	0x00000180
        /*036c*/ 	.short	0x0100
        /*036e*/ 	.byte	0x08
	.zero		1


	//   ....[48]....
        /*0370*/ 	.word	0x00000550
        /*0374*/ 	.word	0x000000ff
        /*0378*/ 	.word	0x000000c0
        /*037c*/ 	.short	0x0100
        /*037e*/ 	.byte	0x08
	.zero		1


	//   ....[49]....
        /*0380*/ 	.word	0x00000560
        /*0384*/ 	.word	0x000000ff
        /*0388*/ 	.word	0x00000188
        /*038c*/ 	.short	0x0100
        /*038e*/ 	.byte	0x08
	.zero		1


	//   ....[50]....
        /*0390*/ 	.word	0x000007f0
        /*0394*/ 	.word	0x000000ff
        /*0398*/ 	.word	0x000001a0
        /*039c*/ 	.short	0x0100
        /*039e*/ 	.byte	0x06
	.zero		1


	//   ....[51]....
        /*03a0*/ 	.word	0x00000850
        /*03a4*/ 	.word	0x000000ff
        /*03a8*/ 	.word	0x000001a8
        /*03ac*/ 	.short	0x0100
        /*03ae*/ 	.byte	0x06
	.zero		1


	//   ....[52]....
        /*03b0*/ 	.word	0x000019b0
        /*03b4*/ 	.word	0x000000ff
        /*03b8*/ 	.word	0x00000000
        /*03bc*/ 	.short	0x010a
        /*03be*/ 	.byte	0x07
	.zero		1


	//   ....[53]....
        /*03c0*/ 	.word	0x00001a10
        /*03c4*/ 	.word	0x000000ff
        /*03c8*/ 	.word	0x00000000
        /*03cc*/ 	.short	0x010a
        /*03ce*/ 	.byte	0x07
	.zero		1


	//   ....[54]....
        /*03d0*/ 	.word	0x00002600
        /*03d4*/ 	.word	0x000000ff
        /*03d8*/ 	.word	0x00000000
        /*03dc*/ 	.short	0x010a
        /*03de*/ 	.byte	0x0c
	.zero		1


	//   ....[55]....
        /*03e0*/ 	.word	0x00002640
        /*03e4*/ 	.word	0x000000ff
        /*03e8*/ 	.word	0x00000000
        /*03ec*/ 	.short	0x010a
        /*03ee*/ 	.byte	0x0c
	.zero		1


	//   ....[56]....
        /*03f0*/ 	.word	0x00002e50
        /*03f4*/ 	.word	0x000000ff
        /*03f8*/ 	.word	0x00000000
        /*03fc*/ 	.short	0x0101
        /*03fe*/ 	.byte	0x08
	.zero		1


	//   ....[57]....
        /*0400*/ 	.word	0x000036a0
        /*0404*/ 	.word	0x000000ff
        /*0408*/ 	.word	0x00000000
        /*040c*/ 	.short	0x0101
        /*040e*/ 	.byte	0x08
	.zero		1


	//   ....[58]....
        /*0410*/ 	.word	0x0000b3c0
        /*0414*/ 	.word	0x00000013
        /*0418*/ 	.word	0x000000c8
        /*041c*/ 	.short	0x010a
        /*041e*/ 	.byte	0x3f
	.zero		1


	//   ....[59]....
        /*0420*/ 	.word	0x0000b760
        /*0424*/ 	.word	0x00000008
        /*0428*/ 	.word	0x000001a8
        /*042c*/ 	.short	0x0101
        /*042e*/ 	.byte	0x3f
	.zero		1


	//   ....[60]....
        /*0430*/ 	.word	0x0000be70
        /*0434*/ 	.word	0x00000006
        /*0438*/ 	.word	0x00000000
        /*043c*/ 	.short	0x010a
        /*043e*/ 	.byte	0x3f
	.zero		1


	//   ....[61]....
        /*0440*/ 	.word	0x0000bef0
        /*0444*/ 	.word	0x00000007
        /*0448*/ 	.word	0x00000000
        /*044c*/ 	.short	0x010a
        /*044e*/ 	.byte	0x3f
	.zero		1


	//   ....[62]....
        /*0450*/ 	.word	0x0000bf80
        /*0454*/ 	.word	0x00000006
        /*0458*/ 	.word	0x00000000
        /*045c*/ 	.short	0x010a
        /*045e*/ 	.byte	0x3f
	.zero		1


	//   ....[63]....
        /*0460*/ 	.word	0x0000c010
        /*0464*/ 	.word	0x00000009
        /*0468*/ 	.word	0x00000000
        /*046c*/ 	.short	0x010a
        /*046e*/ 	.byte	0x3f
	.zero		1


	//   ....[64]....
        /*0470*/ 	.word	0x0000c0a0
        /*0474*/ 	.word	0x00000006
        /*0478*/ 	.word	0x00000000
        /*047c*/ 	.short	0x010a
        /*047e*/ 	.byte	0x3f
	.zero		1


	//   ....[65]....
        /*0480*/ 	.word	0x0000c130
        /*0484*/ 	.word	0x00000009
        /*0488*/ 	.word	0x00000000
        /*048c*/ 	.short	0x010a
        /*048e*/ 	.byte	0x3f
	.zero		1


	//   ....[66]....
        /*0490*/ 	.word	0x0000c1c0
        /*0494*/ 	.word	0x00000006
        /*0498*/ 	.word	0x00000000
        /*049c*/ 	.short	0x010a
        /*049e*/ 	.byte	0x3f
	.zero		1


	//   ....[67]....
        /*04a0*/ 	.word	0x0000c250
        /*04a4*/ 	.word	0x00000009
        /*04a8*/ 	.word	0x00000000
        /*04ac*/ 	.short	0x010a
        /*04ae*/ 	.byte	0x3f
	.zero		1


	//   ....[68]....
        /*04b0*/ 	.word	0x0000c2e0
        /*04b4*/ 	.word	0x00000006
        /*04b8*/ 	.word	0x00000000
        /*04bc*/ 	.short	0x010a
        /*04be*/ 	.byte	0x3f
	.zero		1


	//   ....[69]....
        /*04c0*/ 	.word	0x0000c370
        /*04c4*/ 	.word	0x00000009
        /*04c8*/ 	.word	0x00000000
        /*04cc*/ 	.short	0x010a
        /*04ce*/ 	.byte	0x3f
	.zero		1


	//   ....[70]....
        /*04d0*/ 	.word	0x0000c400
        /*04d4*/ 	.word	0x00000006
        /*04d8*/ 	.word	0x00000000
        /*04dc*/ 	.short	0x010a
        /*04de*/ 	.byte	0x3f
	.zero		1


	//   ....[71]....
        /*04e0*/ 	.word	0x0000c490
        /*04e4*/ 	.word	0x00000009
        /*04e8*/ 	.word	0x00000000
        /*04ec*/ 	.short	0x010a
        /*04ee*/ 	.byte	0x3f
	.zero		1


	//   ....[72]....
        /*04f0*/ 	.word	0x0000c520
        /*04f4*/ 	.word	0x00000006
        /*04f8*/ 	.word	0x00000000
        /*04fc*/ 	.short	0x010a
        /*04fe*/ 	.byte	0x3f
	.zero		1


	//   ....[73]....
        /*0500*/ 	.word	0x0000c5b0
        /*0504*/ 	.word	0x00000009
        /*0508*/ 	.word	0x00000000
        /*050c*/ 	.short	0x010a
        /*050e*/ 	.byte	0x3f
	.zero		1


	//   ....[74]....
        /*0510*/ 	.word	0x0000c640
        /*0514*/ 	.word	0x00000006
        /*0518*/ 	.word	0x00000000
        /*051c*/ 	.short	0x010a
        /*051e*/ 	.byte	0x3f
	.zero		1


	//   ....[75]....
        /*0520*/ 	.word	0x0000c6d0
        /*0524*/ 	.word	0x00000009
        /*0528*/ 	.word	0x00000000
        /*052c*/ 	.short	0x010a
        /*052e*/ 	.byte	0x3f
	.zero		1


	//   ....[76]....
        /*0530*/ 	.word	0x0000c760
        /*0534*/ 	.word	0x00000006
        /*0538*/ 	.word	0x00000000
        /*053c*/ 	.short	0x010a
        /*053e*/ 	.byte	0x3f
	.zero		1


	//   ....[77]....
        /*0540*/ 	.word	0x0000c7f0
        /*0544*/ 	.word	0x00000009
        /*0548*/ 	.word	0x00000000
        /*054c*/ 	.short	0x010a
        /*054e*/ 	.byte	0x3f
	.zero		1


	//   ....[78]....
        /*0550*/ 	.word	0x0000c880
        /*0554*/ 	.word	0x00000006
        /*0558*/ 	.word	0x00000000
        /*055c*/ 	.short	0x010a
        /*055e*/ 	.byte	0x3f
	.zero		1


	//   ....[79]....
        /*0560*/ 	.word	0x0000c910
        /*0564*/ 	.word	0x00000009
        /*0568*/ 	.word	0x00000000
        /*056c*/ 	.short	0x010a
        /*056e*/ 	.byte	0x3f
	.zero		1


	//   ....[80]....
        /*0570*/ 	.word	0x0000c9a0
        /*0574*/ 	.word	0x00000006
        /*0578*/ 	.word	0x00000000
        /*057c*/ 	.short	0x010a
        /*057e*/ 	.byte	0x3f
	.zero		1


	//   ....[81]....
        /*0580*/ 	.word	0x0000ca30
        /*0584*/ 	.word	0x00000009
        /*0588*/ 	.word	0x00000000
        /*058c*/ 	.short	0x010a
        /*058e*/ 	.byte	0x3f
	.zero		1


	//   ....[82]....
        /*0590*/ 	.word	0x0000cac0
        /*0594*/ 	.word	0x0000000a
        /*0598*/ 	.word	0x00000000
        /*059c*/ 	.short	0x010a
        /*059e*/ 	.byte	0x3f
	.zero		1


	//   ....[83]....
        /*05a0*/ 	.word	0x0000cb50
        /*05a4*/ 	.word	0x0000000b
        /*05a8*/ 	.word	0x00000000
        /*05ac*/ 	.short	0x010a
        /*05ae*/ 	.byte	0x3f
	.zero		1


	//   ....[84]....
        /*05b0*/ 	.word	0x0000cbe0
        /*05b4*/ 	.word	0x00000003
        /*05b8*/ 	.word	0x00000000
        /*05bc*/ 	.short	0x010a
        /*05be*/ 	.byte	0x3f
	.zero		1


	//   ....[85]....
        /*05c0*/ 	.word	0x0000cc50
        /*05c4*/ 	.word	0x00000009
        /*05c8*/ 	.word	0x00000000
        /*05cc*/ 	.short	0x010a
        /*05ce*/ 	.byte	0x3f
	.zero		1


	//   ....[86]....
        /*05d0*/ 	.word	0x0000ccb0
        /*05d4*/ 	.word	0x0000000a
        /*05d8*/ 	.word	0x00000000
        /*05dc*/ 	.short	0x010a
        /*05de*/ 	.byte	0x3f
	.zero		1


	//   ....[87]....
        /*05e0*/ 	.word	0x0000cd80
        /*05e4*/ 	.word	0x00000013
        /*05e8*/ 	.word	0x000000c8
        /*05ec*/ 	.short	0x010a
        /*05ee*/ 	.byte	0x3f
	.zero		1


	//   ....[88]....
        /*05f0*/ 	.word	0x0000ce60
        /*05f4*/ 	.word	0x00000006
        /*05f8*/ 	.word	0x00000000
        /*05fc*/ 	.short	0x010a
        /*05fe*/ 	.byte	0x3f
	.zero		1


	//   ....[89]....
        /*0600*/ 	.word	0x0000ceb0
        /*0604*/ 	.word	0x00000007
        /*0608*/ 	.word	0x00000000
        /*060c*/ 	.short	0x010a
        /*060e*/ 	.byte	0x3f
	.zero		1


	//   ....[90]....
        /*0610*/ 	.word	0x0000cf00
        /*0614*/ 	.word	0x00000006
        /*0618*/ 	.word	0x00000000
        /*061c*/ 	.short	0x010a
        /*061e*/ 	.byte	0x3f
	.zero		1


	//   ....[91]....
        /*0620*/ 	.word	0x0000cf50
        /*0624*/ 	.word	0x00000009
        /*0628*/ 	.word	0x00000000
        /*062c*/ 	.short	0x010a
        /*062e*/ 	.byte	0x3f
	.zero		1


	//   ....[92]....
        /*0630*/ 	.word	0x0000cfa0
        /*0634*/ 	.word	0x00000006
        /*0638*/ 	.word	0x00000000
        /*063c*/ 	.short	0x010a
        /*063e*/ 	.byte	0x3f
	.zero		1


	//   ....[93]....
        /*0640*/ 	.word	0x0000cff0
        /*0644*/ 	.word	0x00000009
        /*0648*/ 	.word	0x00000000
        /*064c*/ 	.short	0x010a
        /*064e*/ 	.byte	0x3f
	.zero		1


	//   ....[94]....
        /*0650*/ 	.word	0x0000d040
        /*0654*/ 	.word	0x00000006
        /*0658*/ 	.word	0x00000000
        /*065c*/ 	.short	0x010a
        /*065e*/ 	.byte	0x3f
	.zero		1


	//   ....[95]....
        /*0660*/ 	.word	0x0000d090
        /*0664*/ 	.word	0x00000009
        /*0668*/ 	.word	0x00000000
        /*066c*/ 	.short	0x010a
        /*066e*/ 	.byte	0x3f
	.zero		1


	//   ....[96]....
        /*0670*/ 	.word	0x0000d0e0
        /*0674*/ 	.word	0x00000006
        /*0678*/ 	.word	0x00000000
        /*067c*/ 	.short	0x010a
        /*067e*/ 	.byte	0x3f
	.zero		1


	//   ....[97]....
        /*0680*/ 	.word	0x0000d130
        /*0684*/ 	.word	0x00000009
        /*0688*/ 	.word	0x00000000
        /*068c*/ 	.short	0x010a
        /*068e*/ 	.byte	0x3f
	.zero		1


	//   ....[98]....
        /*0690*/ 	.word	0x0000d180
        /*0694*/ 	.word	0x00000006
        /*0698*/ 	.word	0x00000000
        /*069c*/ 	.short	0x010a
        /*069e*/ 	.byte	0x3f
	.zero		1


	//   ....[99]....
        /*06a0*/ 	.word	0x0000d1d0
        /*06a4*/ 	.word	0x00000009
        /*06a8*/ 	.word	0x00000000
        /*06ac*/ 	.short	0x010a
        /*06ae*/ 	.byte	0x3f
	.zero		1


	//   ....[100]....
        /*06b0*/ 	.word	0x0000d220
        /*06b4*/ 	.word	0x00000006
        /*06b8*/ 	.word	0x00000000
        /*06bc*/ 	.short	0x010a
        /*06be*/ 	.byte	0x3f
	.zero		1


	//   ....[101]....
        /*06c0*/ 	.word	0x0000d270
        /*06c4*/ 	.word	0x00000009
        /*06c8*/ 	.word	0x00000000
        /*06cc*/ 	.short	0x010a
        /*06ce*/ 	.byte	0x3f
	.zero		1


	//   ....[102]....
        /*06d0*/ 	.word	0x0000d2c0
        /*06d4*/ 	.word	0x00000006
        /*06d8*/ 	.word	0x00000000
        /*06dc*/ 	.short	0x010a
        /*06de*/ 	.byte	0x3f
	.zero		1


	//   ....[103]....
        /*06e0*/ 	.word	0x0000d310
        /*06e4*/ 	.word	0x00000009
        /*06e8*/ 	.word	0x00000000
        /*06ec*/ 	.short	0x010a
        /*06ee*/ 	.byte	0x3f
	.zero		1


	//   ....[104]....
        /*06f0*/ 	.word	0x0000d360
        /*06f4*/ 	.word	0x00000006
        /*06f8*/ 	.word	0x00000000
        /*06fc*/ 	.short	0x010a
        /*06fe*/ 	.byte	0x3f
	.zero		1


	//   ....[105]....
        /*0700*/ 	.word	0x0000d3b0
        /*0704*/ 	.word	0x00000009
        /*0708*/ 	.word	0x00000000
        /*070c*/ 	.short	0x010a
        /*070e*/ 	.byte	0x3f
	.zero		1


	//   ....[106]....
        /*0710*/ 	.word	0x0000d400
        /*0714*/ 	.word	0x00000006
        /*0718*/ 	.word	0x00000000
        /*071c*/ 	.short	0x010a
        /*071e*/ 	.byte	0x3f
	.zero		1


	//   ....[107]....
        /*0720*/ 	.word	0x0000d450
        /*0724*/ 	.word	0x00000009
        /*0728*/ 	.word	0x00000000
        /*072c*/ 	.short	0x010a
        /*072e*/ 	.byte	0x3f
	.zero		1


	//   ....[108]....
        /*0730*/ 	.word	0x0000d4a0
        /*0734*/ 	.word	0x00000006
        /*0738*/ 	.word	0x00000000
        /*073c*/ 	.short	0x010a
        /*073e*/ 	.byte	0x3f
	.zero		1


	//   ....[109]....
        /*0740*/ 	.word	0x0000d4f0
        /*0744*/ 	.word	0x00000009
        /*0748*/ 	.word	0x00000000
        /*074c*/ 	.short	0x010a
        /*074e*/ 	.byte	0x3f
	.zero		1


	//   ....[110]....
        /*0750*/ 	.word	0x0000d540
        /*0754*/ 	.word	0x0000000a
        /*0758*/ 	.word	0x00000000
        /*075c*/ 	.short	0x010a
        /*075e*/ 	.byte	0x3f
	.zero		1


	//   ....[111]....
        /*0760*/ 	.word	0x0000d590
        /*0764*/ 	.word	0x0000000b
        /*0768*/ 	.word	0x00000000
        /*076c*/ 	.short	0x010a
        /*076e*/ 	.byte	0x3f
	.zero		1


	//----- nvinfo : EIATTR_NUM_MBARRIERS
	.align		4
.L_28:
        /*0770*/ 	.byte	0x03, 0x38
        /*0772*/ 	.short	0x0034


	//----- nvinfo : EIATTR_EXIT_INSTR_OFFSETS
	.align		4
        /*0774*/ 	.byte	0x04, 0x1c
        /*0776*/ 	.short	(.L_30 - .L_29)


	//   ....[0]....
.L_29:
        /*0778*/ 	.word	0x000008a0


	//   ....[1]....
        /*077c*/ 	.word	0x00001160


	//   ....[2]....
        /*0780*/ 	.word	0x0000aa30


	//   ....[3]....
        /*0784*/ 	.word	0x0000b060


	//   ....[4]....
        /*0788*/ 	.word	0x0000cc30


	//----- nvinfo : EIATTR_MAX_THREADS
	.align		4
.L_30:
        /*078c*/ 	.byte	0x04, 0x05
        /*078e*/ 	.short	(.L_32 - .L_31)
.L_31:
        /*0790*/ 	.word	0x00000180
        /*0794*/ 	.word	0x00000001
        /*0798*/ 	.word	0x00000001


	//----- nvinfo : EIATTR_CRS_STACK_SIZE
	.align		4
.L_32:
        /*079c*/ 	.byte	0x04, 0x1e
        /*079e*/ 	.short	(.L_34 - .L_33)
.L_33:
        /*07a0*/ 	.word	0x00000000


	//----- nvinfo : EIATTR_CBANK_PARAM_SIZE
	.align		4
.L_34:
        /*07a4*/ 	.byte	0x03, 0x19
        /*07a6*/ 	.short	0x0470


	//----- nvinfo : EIATTR_PARAM_CBANK
	.align		4
        /*07a8*/ 	.byte	0x04, 0x0a
        /*07aa*/ 	.short	(.L_36 - .L_35)
	.align		4
.L_35:
        /*07ac*/ 	.word	index@(.nv.constant0._ZN7cutlass13device_kernelINS_4gemm6kernel13GemmUniversalIN4cute5tupleIJiiiiEEENS1_10collective13CollectiveMmaINS1_37MainloopSm90TmaGmmaWarpSpecializedFP8ILi25ENS5_IJNS4_1CILi1EEESB_SB_EEENS1_35KernelTmaWarpSpecializedCooperativeEEENS5_IJNSA_ILi192EEENSA_ILi96EEENSA_ILi32EEEEEENS_12float_e4m3_tENS5_IJlSB_lEEESJ_SK_NS4_8TiledMMAINS4_8MMA_AtomIJNS4_4SM904GMMA30MMA_64x96x32_F32E4M3E4M3_SS_TNILNSO_7ScaleInE1ELSQ_1EEEEEENS4_6LayoutINS5_IJNSA_ILi2EEESB_SB_EEENS5_IJSB_NSA_ILi0EEESW_EEEEENS5_IJNS4_10UnderscoreESZ_SZ_EEEEENS4_13SM90_TMA_LOADENS4_14ComposedLayoutINS4_7SwizzleILi1ELi4ELi3EEENS4_18smem_ptr_flag_bitsILi8EEENST_INS5_IJNSA_ILi8EEESH_EEENS5_IJSH_SB_EEEEEEEvNS4_8identityES12_S1C_vS1D_EENS_8epilogue10collective6detail29Sm90TmaWarpSpecializedAdapterINS1G_15DefaultEpilogueISJ_SK_SK_NS1F_6thread17LinearCombinationISJ_Li1EffLNS1K_9ScaleType4KindE0ELNS_15FloatRoundStyleE2ESJ_EENS1_15EpilogueDefaultEEEEEvvEEEEvNT_6ParamsE)
        /*07b0*/ 	.short	0x0210
        /*07b2*/ 	.short	0x0470


	//----- nvinfo : EIATTR_SW_WAR
	.align		4
.L_36:
        /*07b4*/ 	.byte	0x04, 0x36
        /*07b6*/ 	.short	(.L_38 - .L_37)
.L_37:
        /*07b8*/ 	.word	0x00000008
.L_38:


//--------------------- .nv.callgraph             --------------------------
	.section	.nv.callgraph,"",@"SHT_CUDA_CALLGRAPH"
	.align	4
	.sectionentsize	8
	.align		4
        /*0000*/ 	.word	0x00000000
	.align		4
        /*0004*/ 	.word	0xffffffff
	.align		4
        /*0008*/ 	.word	0x00000000
	.align		4
        /*000c*/ 	.word	0xfffffffe
	.align		4
        /*0010*/ 	.word	0x00000000
	.align		4
        /*0014*/ 	.word	0xfffffffd
	.align		4
        /*0018*/ 	.word	0x00000000
	.align		4
        /*001c*/ 	.word	0xfffffffc


//--------------------- .nv.constant4             --------------------------
	.section	.nv.constant4,"a",@progbits
	.align	8
	.align		8
.nv.constant4:
        /*0000*/ 	.dword	_ZN39_INTERNAL_0114b8a3_4_k_cu_714d856c_67144cuda3std3__45__cpo5beginE
	.align		8
        /*0008*/ 	.dword	_ZN39_INTERNAL_0114b8a3_4_k_cu_714d856c_67144cuda3std3__45__cpo3endE
	.align		8
        /*0010*/ 	.dword	_ZN39_INTERNAL_0114b8a3_4_k_cu_714d856c_67144cuda3std3__45__cpo6cbeginE
	.align		8
        /*0018*/ 	.dword	_ZN39_INTERNAL_0114b8a3_4_k_cu_714d856c_67144cuda3std3__45__cpo4cendE
	.align		8
        /*0020*/ 	.dword	_ZN39_INTERNAL_0114b8a3_4_k_cu_714d856c_67144cuda3std3__441_GLOBAL__N__0114b8a3_4_k_cu_714d856c_67146ignoreE
	.align		8
        /*0028*/ 	.dword	_ZN39_INTERNAL_0114b8a3_4_k_cu_714d856c_67144cuda3std3__419piecewise_constructE
	.align		8
        /*0030*/ 	.dword	_ZN39_INTERNAL_0114b8a3_4_k_cu_714d856c_67144cuda3std3__48in_placeE
	.align		8
        /*0038*/ 	.dword	_ZN39_INTERNAL_0114b8a3_4_k_cu_714d856c_67144cuda3std6ranges3__45__cpo4swapE
	.align		8
        /*0040*/ 	.dword	_ZN39_INTERNAL_0114b8a3_4_k_cu_714d856c_67144cuda3std6ranges3__45__cpo9iter_moveE
	.align		8
        /*0048*/ 	.dword	_ZN39_INTERNAL_0114b8a3_4_k_cu_714d856c_67144cute7productE
	.align		8
        /*0050*/ 	.dword	_ZN39_INTERNAL_0114b8a3_4_k_cu_714d856c_67144cute1_E


//--------------------- .text._ZN7cutlass13device_kernelINS_4gemm6kernel13GemmUniversalIN4cute5tupleIJiiiiEEENS1_10collective13CollectiveMmaINS1_37MainloopSm90TmaGmmaWarpSpecializedFP8ILi25ENS5_IJNS4_1CILi1EEESB_SB_EEENS1_35KernelTmaWarpSpecializedCooperativeEEENS5_IJNSA_ILi192EEENSA_ILi96EEENSA_ILi32EEEEEENS_12float_e4m3_tENS5_IJlSB_lEEESJ_SK_NS4_8TiledMMAINS4_8MMA_AtomIJNS4_4SM904GMMA30MMA_64x96x32_F32E4M3E4M3_SS_TNILNSO_7ScaleInE1ELSQ_1EEEEEENS4_6LayoutINS5_IJNSA_ILi2EEESB_SB_EEENS5_IJSB_NSA_ILi0EEESW_EEEEENS5_IJNS4_10UnderscoreESZ_SZ_EEEEENS4_13SM90_TMA_LOADENS4_14ComposedLayoutINS4_7SwizzleILi1ELi4ELi3EEENS4_18smem_ptr_flag_bitsILi8EEENST_INS5_IJNSA_ILi8EEESH_EEENS5_IJSH_SB_EEEEEEEvNS4_8identityES12_S1C_vS1D_EENS_8epilogue10collective6detail29Sm90TmaWarpSpecializedAdapterINS1G_15DefaultEpilogueISJ_SK_SK_NS1F_6thread17LinearCombinationISJ_Li1EffLNS1K_9ScaleType4KindE0ELNS_15FloatRoundStyleE2ESJ_EENS1_15EpilogueDefaultEEEEEvvEEEEvNT_6ParamsE --------------------------
	.section	.text._ZN7cutlass13device_kernelINS_4gemm6kernel13GemmUniversalIN4cute5tupleIJiiiiEEENS1_10collective13CollectiveMmaINS1_37MainloopSm90TmaGmmaWarpSpecializedFP8ILi25ENS5_IJNS4_1CILi1EEESB_SB_EEENS1_35KernelTmaWarpSpecializedCooperativeEEENS5_IJNSA_ILi192EEENSA_ILi96EEENSA_ILi32EEEEEENS_12float_e4m3_tENS5_IJlSB_lEEESJ_SK_NS4_8TiledMMAINS4_8MMA_AtomIJNS4_4SM904GMMA30MMA_64x96x32_F32E4M3E4M3_SS_TNILNSO_7ScaleInE1ELSQ_1EEEEEENS4_6LayoutINS5_IJNSA_ILi2EEESB_SB_EEENS5_IJSB_NSA_ILi0EEESW_EEEEENS5_IJNS4_10UnderscoreESZ_SZ_EEEEENS4_13SM90_TMA_LOADENS4_14ComposedLayoutINS4_7SwizzleILi1ELi4ELi3EEENS4_18smem_ptr_flag_bitsILi8EEENST_INS5_IJNSA_ILi8EEESH_EEENS5_IJSH_SB_EEEEEEEvNS4_8identityES12_S1C_vS1D_EENS_8epilogue10collective6detail29Sm90TmaWarpSpecializedAdapterINS1G_15DefaultEpilogueISJ_SK_SK_NS1F_6thread17LinearCombinationISJ_Li1EffLNS1K_9ScaleType4KindE0ELNS_15FloatRoundStyleE2ESJ_EENS1_15EpilogueDefaultEEEEEvvEEEEvNT_6ParamsE,"ax",@progbits
	.align	128
.text._ZN7cutlass13device_kernelINS_4gemm6kernel13GemmUniversalIN4cute5tupleIJiiiiEEENS1_10collective13CollectiveMmaINS1_37MainloopSm90TmaGmmaWarpSpecializedFP8ILi25ENS5_IJNS4_1CILi1EEESB_SB_EEENS1_35KernelTmaWarpSpecializedCooperativeEEENS5_IJNSA_ILi192EEENSA_ILi96EEENSA_ILi32EEEEEENS_12float_e4m3_tENS5_IJlSB_lEEESJ_SK_NS4_8TiledMMAINS4_8MMA_AtomIJNS4_4SM904GMMA30MMA_64x96x32_F32E4M3E4M3_SS_TNILNSO_7ScaleInE1ELSQ_1EEEEEENS4_6LayoutINS5_IJNSA_ILi2EEESB_SB_EEENS5_IJSB_NSA_ILi0EEESW_EEEEENS5_IJNS4_10UnderscoreESZ_SZ_EEEEENS4_13SM90_TMA_LOADENS4_14ComposedLayoutINS4_7SwizzleILi1ELi4ELi3EEENS4_18smem_ptr_flag_bitsILi8EEENST_INS5_IJNSA_ILi8EEESH_EEENS5_IJSH_SB_EEEEEEEvNS4_8identityES12_S1C_vS1D_EENS_8epilogue10collective6detail29Sm90TmaWarpSpecializedAdapterINS1G_15DefaultEpilogueISJ_SK_SK_NS1F_6thread17LinearCombinationISJ_Li1EffLNS1K_9ScaleType4KindE0ELNS_15FloatRoundStyleE2ESJ_EENS1_15EpilogueDefaultEEEEEvvEEEEvNT_6ParamsE:
        .type           _ZN7cutlass13device_kernelINS_4gemm6kernel13GemmUniversalIN4cute5tupleIJiiiiEEENS1_10collective13CollectiveMmaINS1_37MainloopSm90TmaGmmaWarpSpecializedFP8ILi25ENS5_IJNS4_1CILi1EEESB_SB_EEENS1_35KernelTmaWarpSpecializedCooperativeEEENS5_IJNSA_ILi192EEENSA_ILi96EEENSA_ILi32EEEEEENS_12float_e4m3_tENS5_IJlSB_lEEESJ_SK_NS4_8TiledMMAINS4_8MMA_AtomIJNS4_4SM904GMMA30MMA_64x96x32_F32E4M3E4M3_SS_TNILNSO_7ScaleInE1ELSQ_1EEEEEENS4_6LayoutINS5_IJNSA_ILi2EEESB_SB_EEENS5_IJSB_NSA_ILi0EEESW_EEEEENS5_IJNS4_10UnderscoreESZ_SZ_EEEEENS4_13SM90_TMA_LOADENS4_14ComposedLayoutINS4_7SwizzleILi1ELi4ELi3EEENS4_18smem_ptr_flag_bitsILi8EEENST_INS5_IJNSA_ILi8EEESH_EEENS5_IJSH_SB_EEEEEEEvNS4_8identityES12_S1C_vS1D_EENS_8epilogue10collective6detail29Sm90TmaWarpSpecializedAdapterINS1G_15DefaultEpilogueISJ_SK_SK_NS1F_6thread17LinearCombinationISJ_Li1EffLNS1K_9ScaleType4KindE0ELNS_15FloatRoundStyleE2ESJ_EENS1_15EpilogueDefaultEEEEEvvEEEEvNT_6ParamsE,@function
        .size           _ZN7cutlass13device_kernelINS_4gemm6kernel13GemmUniversalIN4cute5tupleIJiiiiEEENS1_10collective13CollectiveMmaINS1_37MainloopSm90TmaGmmaWarpSpecializedFP8ILi25ENS5_IJNS4_1CILi1EEESB_SB_EEENS1_35KernelTmaWarpSpecializedCooperativeEEENS5_IJNSA_ILi192EEENSA_ILi96EEENSA_ILi32EEEEEENS_12float_e4m3_tENS5_IJlSB_lEEESJ_SK_NS4_8TiledMMAINS4_8MMA_AtomIJNS4_4SM904GMMA30MMA_64x96x32_F32E4M3E4M3_SS_TNILNSO_7ScaleInE1ELSQ_1EEEEEENS4_6LayoutINS5_IJNSA_ILi2EEESB_SB_EEENS5_IJSB_NSA_ILi0EEESW_EEEEENS5_IJNS4_10UnderscoreESZ_SZ_EEEEENS4_13SM90_TMA_LOADENS4_14ComposedLayoutINS4_7SwizzleILi1ELi4ELi3EEENS4_18smem_ptr_flag_bitsILi8EEENST_INS5_IJNSA_ILi8EEESH_EEENS5_IJSH_SB_EEEEEEEvNS4_8identityES12_S1C_vS1D_EENS_8epilogue10collective6detail29Sm90TmaWarpSpecializedAdapterINS1G_15DefaultEpilogueISJ_SK_SK_NS1F_6thread17LinearCombinationISJ_Li1EffLNS1K_9ScaleType4KindE0ELNS_15FloatRoundStyleE2ESJ_EENS1_15EpilogueDefaultEEEEEvvEEEEvNT_6ParamsE,(.L_x_308 - _ZN7cutlass13device_kernelINS_4gemm6kernel13GemmUniversalIN4cute5tupleIJiiiiEEENS1_10collective13CollectiveMmaINS1_37MainloopSm90TmaGmmaWarpSpecializedFP8ILi25ENS5_IJNS4_1CILi1EEESB_SB_EEENS1_35KernelTmaWarpSpecializedCooperativeEEENS5_IJNSA_ILi192EEENSA_ILi96EEENSA_ILi32EEEEEENS_12float_e4m3_tENS5_IJlSB_lEEESJ_SK_NS4_8TiledMMAINS4_8MMA_AtomIJNS4_4SM904GMMA30MMA_64x96x32_F32E4M3E4M3_SS_TNILNSO_7ScaleInE1ELSQ_1EEEEEENS4_6LayoutINS5_IJNSA_ILi2EEESB_SB_EEENS5_IJSB_NSA_ILi0EEESW_EEEEENS5_IJNS4_10UnderscoreESZ_SZ_EEEEENS4_13SM90_TMA_LOADENS4_14ComposedLayoutINS4_7SwizzleILi1ELi4ELi3EEENS4_18smem_ptr_flag_bitsILi8EEENST_INS5_IJNSA_ILi8EEESH_EEENS5_IJSH_SB_EEEEEEEvNS4_8identityES12_S1C_vS1D_EENS_8epilogue10collective6detail29Sm90TmaWarpSpecializedAdapterINS1G_15DefaultEpilogueISJ_SK_SK_NS1F_6thread17LinearCombinationISJ_Li1EffLNS1K_9ScaleType4KindE0ELNS_15FloatRoundStyleE2ESJ_EENS1_15EpilogueDefaultEEEEEvvEEEEvNT_6ParamsE)
        .other          _ZN7cutlass13device_kernelINS_4gemm6kernel13GemmUniversalIN4cute5tupleIJiiiiEEENS1_10collective13CollectiveMmaINS1_37MainloopSm90TmaGmmaWarpSpecializedFP8ILi25ENS5_IJNS4_1CILi1EEESB_SB_EEENS1_35KernelTmaWarpSpecializedCooperativeEEENS5_IJNSA_ILi192EEENSA_ILi96EEENSA_ILi32EEEEEENS_12float_e4m3_tENS5_IJlSB_lEEESJ_SK_NS4_8TiledMMAINS4_8MMA_AtomIJNS4_4SM904GMMA30MMA_64x96x32_F32E4M3E4M3_SS_TNILNSO_7ScaleInE1ELSQ_1EEEEEENS4_6LayoutINS5_IJNSA_ILi2EEESB_SB_EEENS5_IJSB_NSA_ILi0EEESW_EEEEENS5_IJNS4_10UnderscoreESZ_SZ_EEEEENS4_13SM90_TMA_LOADENS4_14ComposedLayoutINS4_7SwizzleILi1ELi4ELi3EEENS4_18smem_ptr_flag_bitsILi8EEENST_INS5_IJNSA_ILi8EEESH_EEENS5_IJSH_SB_EEEEEEEvNS4_8identityES12_S1C_vS1D_EENS_8epilogue10collective6detail29Sm90TmaWarpSpecializedAdapterINS1G_15DefaultEpilogueISJ_SK_SK_NS1F_6thread17LinearCombinationISJ_Li1EffLNS1K_9ScaleType4KindE0ELNS_15FloatRoundStyleE2ESJ_EENS1_15EpilogueDefaultEEEEEvvEEEEvNT_6ParamsE,@"STO_CUDA_ENTRY STV_DEFAULT"
_ZN7cutlass13device_kernelINS_4gemm6kernel13GemmUniversalIN4cute5tupleIJiiiiEEENS1_10collective13CollectiveMmaINS1_37MainloopSm90TmaGmmaWarpSpecializedFP8ILi25ENS5_IJNS4_1CILi1EEESB_SB_EEENS1_35KernelTmaWarpSpecializedCooperativeEEENS5_IJNSA_ILi192EEENSA_ILi96EEENSA_ILi32EEEEEENS_12float_e4m3_tENS5_IJlSB_lEEESJ_SK_NS4_8TiledMMAINS4_8MMA_AtomIJNS4_4SM904GMMA30MMA_64x96x32_F32E4M3E4M3_SS_TNILNSO_7ScaleInE1ELSQ_1EEEEEENS4_6LayoutINS5_IJNSA_ILi2EEESB_SB_EEENS5_IJSB_NSA_ILi0EEESW_EEEEENS5_IJNS4_10UnderscoreESZ_SZ_EEEEENS4_13SM90_TMA_LOADENS4_14ComposedLayoutINS4_7SwizzleILi1ELi4ELi3EEENS4_18smem_ptr_flag_bitsILi8EEENST_INS5_IJNSA_ILi8EEESH_EEENS5_IJSH_SB_EEEEEEEvNS4_8identityES12_S1C_vS1D_EENS_8epilogue10collective6detail29Sm90TmaWarpSpecializedAdapterINS1G_15DefaultEpilogueISJ_SK_SK_NS1F_6thread17LinearCombinationISJ_Li1EffLNS1K_9ScaleType4KindE0ELNS_15FloatRoundStyleE2ESJ_EENS1_15EpilogueDefaultEEEEEvvEEEEvNT_6ParamsE:
[----:B------:R-:W-:Y:S01]  /*0000*/  LDC R1, c[0x0][0x28] ;  /* 0x00000a00ff017b82 */ /* 0x000fe20000000800 */
[----:B------:R-:W0:Y:S01]  /*0010*/  S2R R0, SR_TID.X ;  /* 0x0000000000007919 */ /* 0x000e220000002100 */
[----:B------:R-:W-:Y:S01]  /*0020*/  ELECT P0, URZ, PT ;  /* 0x00000000003f782f */ /* 0x000fe20003800000 */
[----:B------:R-:W-:Y:S01]  /*0030*/  BSSY B0, `(.L_x_0) ;  /* 0x000000f000007945 */ /* 0x000fe20003800000 */
[--C-:B0-----:R-:W-:Y:S02]  /*0040*/  SHF.R.U32.HI R2, RZ, 0x5, R0.reuse ;  /* 0x00000005ff027819 */ /* 0x101fe40000011600 */
[----:B------:R-:W-:-:S03]  /*0050*/  SHF.R.U32.HI R3, RZ, 0x7, R0 ;  /* 0x00000007ff037819 */ /* 0x000fc60000011600 */
[----:B------:R-:W0:Y:S04]  /*0060*/  SHFL.IDX PT, R5, R2, RZ, 0x1f ;  /* 0x00001fff02057589 */ /* 0x000e2800000e0000 */
[----:B------:R1:W2:Y:S01]  /*0070*/  SHFL.IDX PT, R6, R3, RZ, 0x1f ;  /* 0x00001fff03067589 */ /* 0x0002a200000e0000 */
[----:B0-----:R-:W-:-:S13]  /*0080*/  ISETP.NE.OR P0, PT, R5, RZ, !P0 ;  /* 0x000000ff0500720c */ /* 0x001fda0004705670 */
[----:B-12---:R-:W-:Y:S05]  /*0090*/  @P0 BRA `(.L_x_1) ;  /* 0x0000000000200947 */ /* 0x006fea0003800000 */
[----:B------:R-:W-:Y:S02]  /*00a0*/  ULDC.64 UR4, c[0x0][0x198] ;  /* 0x0000660000047ab9 */ /* 0x000fe40000000a00 */
[----:B------:R-:W-:Y:S02]  /*00b0*/  UIADD3 UR6, UP0, UR4, 0xf0, URZ ;  /* 0x000000f004067890 */ /* 0x000fe4000ff1e03f */
[----:B------:R-:W-:Y:S02]  /*00c0*/  UIADD3 UR4, UP1, UR4, 0x1f0, URZ ;  /* 0x000001f004047890 */ /* 0x000fe4000ff3e03f */
[----:B------:R-:W-:Y:S02]  /*00d0*/  UIADD3.X UR7, URZ, UR5, URZ, UP0, !UPT ;  /* 0x000000053f077290 */ /* 0x000fe400087fe43f */
[----:B------:R-:W-:-:S07]  /*00e0*/  UIADD3.X UR5, URZ, UR5, URZ, UP1, !UPT ;  /* 0x000000053f057290 */ /* 0x000fce0008ffe43f */
[----:B------:R0:W-:Y:S02]  /*00f0*/  UTMACCTL.PF [UR6] ;  /* 0x00000000060079b9 */ /* 0x0001e40008040000 */
[----:B------:R0:W-:Y:S02]  /*0100*/  UTMACCTL.PF [UR4] ;  /* 0x00000000040079b9 */ /* 0x0001e40008040000 */
[----:B0-----:R-:W-:Y:S01]  /*0110*/  NOP ;  /* 0x0000000000007918 */ /* 0x001fe20000000000 */
.L_x_1:
[----:B------:R-:W-:Y:S05]  /*0120*/  BSYNC B0 ;  /* 0x0000000000007941 */ /* 0x000fea0003800000 */
.L_x_0:
[----:B------:R-:W0:Y:S02]  /*0130*/  SHFL.IDX PT, R3, R2, RZ, 0x1f ;  /* 0x00001fff02037589 */ /* 0x000e2400000e0000 */
[----:B0-----:R-:W-:-:S13]  /*0140*/  ISETP.NE.AND P0, PT, R3, RZ, PT ;  /* 0x000000ff0300720c */ /* 0x001fda0003f05270 */
[----:B------:R-:W-:Y:S05]  /*0150*/  @P0 BRA `(.L_x_2) ;  /* 0x00000004000c0947 */ /* 0x000fea0003800000 */
[----:B------:R-:W-:Y:S01]  /*0160*/  ELECT P0, URZ, PT ;  /* 0x00000000003f782f */ /* 0x000fe20003800000 */
[----:B------:R-:W-:-:S12]  /*0170*/  BSSY B0, `(.L_x_2) ;  /* 0x0000041000007945 */ /* 0x000fd80003800000 */
[----:B------:R-:W-:Y:S05]  /*0180*/  @!P0 BRA `(.L_x_3) ;  /* 0x0000000000fc8947 */ /* 0x000fea0003800000 */
[----:B------:R-:W0:Y:S01]  /*0190*/  S2UR UR8, SR_CgaCtaId ;  /* 0x00000000000879c3 */ /* 0x000e220000008800 */
[----:B------:R-:W-:Y:S01]  /*01a0*/  UMOV UR4, 0x400 ;  /* 0x0000040000047882 */ /* 0x000fe20000000000 */
[----:B------:R-:W-:Y:S01]  /*01b0*/  UMOV UR5, 0x1 ;  /* 0x0000000100057882 */ /* 0x000fe20000000000 */
[----:B------:R-:W-:Y:S02]  /*01c0*/  UMOV UR6, 0x100 ;  /* 0x0000010000067882 */ /* 0x000fe40000000000 */
[----:B------:R-:W-:-:S04]  /*01d0*/  UIADD3 UR6, -UR6, 0x100000, URZ ;  /* 0x0010000006067890 */ /* 0x000fc8000fffe13f */
[----:B------:R-:W-:Y:S02]  /*01e0*/  USHF.L.U32 UR7, UR6, 0xb, URZ ;  /* 0x0000000b06077899 */ /* 0x000fe4000800063f */
[----:B------:R-:W-:Y:S02]  /*01f0*/  USHF.L.U32 UR6, UR6, 0x1, URZ ;  /* 0x0000000106067899 */ /* 0x000fe4000800063f */
[----:B0-----:R-:W-:Y:S02]  /*0200*/  ULEA UR8, UR8, UR4, 0x18 ;  /* 0x0000000408087291 */ /* 0x001fe4000f8ec03f */
[----:B------:R-:W-:-:S04]  /*0210*/  UIADD3 UR4, -UR5, 0x100000, URZ ;  /* 0x0010000005047890 */ /* 0x000fc8000fffe13f */
[----:B------:R-:W-:Y:S02]  /*0220*/  USHF.L.U32 UR5, UR4, 0xb, URZ ;  /* 0x0000000b04057899 */ /* 0x000fe4000800063f */
[----:B------:R-:W-:Y:S01]  /*0230*/  USHF.L.U32 UR4, UR4, 0x1, URZ ;  /* 0x0000000104047899 */ /* 0x000fe2000800063f */
[----:B------:R-:W0:Y:S11]  /*0240*/  FENCE.VIEW.ASYNC.S ;  /* 0x00000000000073c6 */ /* 0x000e360000000000 */
[----:B0-----:R0:W1:Y:S01]  /*0250*/  SYNCS.EXCH.64 URZ, [UR8], UR4 ;  /* 0x00000004083f75b2 */ /* 0x0010620008000100 */
[----:B------:R0:W2:Y:S01]  /*0260*/  SYNCS.EXCH.64 URZ, [UR8+0xc8], UR6 ;  /* 0x0000c806083f75b2 */ /* 0x0000a20008000100 */
[----:B------:R0:W3:Y:S01]  /*0270*/  SYNCS.EXCH.64 URZ, [UR8+0x8], UR4 ;  /* 0x00000804083f75b2 */ /* 0x0000e20008000100 */
[----:B------:R0:W4:Y:S01]  /*0280*/  SYNCS.EXCH.64 URZ, [UR8+0xd0], UR6 ;  /* 0x0000d006083f75b2 */ /* 0x0001220008000100 */
[----:B------:R0:W0:Y:S01]  /*0290*/  SYNCS.EXCH.64 URZ, [UR8+0x10], UR4 ;  /* 0x00001004083f75b2 */ /* 0x0000220008000100 */
        /* <DEDUP_REMOVED lines=45> */
[----:B-1234-:R-:W-:Y:S01]  /*0570*/  NOP ;  /* 0x0000000000007918 */ /* 0x01efe20000000000 */
.L_x_3:
[----:B0-----:R-:W-:Y:S05]  /*0580*/  BSYNC B0 ;  /* 0x0000000000007941 */ /* 0x001fea0003800000 */
.L_x_2:
[----:B------:R-:W0:Y:S01]  /*0590*/  SHFL.IDX PT, R2, R2, RZ, 0x1f ;  /* 0x00001fff02027589 */ /* 0x000e2200000e0000 */
[----:B------:R-:W1:Y:S01]  /*05a0*/  LDC R3, c[0x0][0x65c] ;  /* 0x00019700ff037b82 */ /* 0x000e620000000800 */
[----:B------:R-:W-:Y:S02]  /*05b0*/  ELECT P0, URZ, PT ;  /* 0x00000000003f782f */ /* 0x000fe40003800000 */
[----:B------:R-:W-:Y:S01]  /*05c0*/  SHF.R.S32.HI R4, RZ, 0x1f, R5 ;  /* 0x0000001fff047819 */ /* 0x000fe20000011405 */
[----:B------:R-:W2:Y:S01]  /*05d0*/  S2R R10, SR_CTAID.Y ;  /* 0x00000000000a7919 */ /* 0x000ea20000002600 */
[----:B------:R-:W-:Y:S01]  /*05e0*/  UMOV UR4, 0x20 ;  /* 0x0000002000047882 */ /* 0x000fe20000000000 */
[C---:B------:R-:W-:Y:S01]  /*05f0*/  ISETP.NE.AND P2, PT, R6.reuse, RZ, PT ;  /* 0x000000ff0600720c */ /* 0x040fe20003f45270 */
[----:B------:R-:W-:Y:S01]  /*0600*/  VIADD R11, R6, 0xffffffff ;  /* 0xffffffff060b7836 */ /* 0x000fe20000000000 */
[----:B------:R-:W3:Y:S01]  /*0610*/  S2R R8, SR_CTAID.X ;  /* 0x0000000000087919 */ /* 0x000ee20000002500 */
[----:B------:R-:W-:Y:S01]  /*0620*/  LEA.HI R4, R4, R5, RZ, 0x2 ;  /* 0x0000000504047211 */ /* 0x000fe200078f10ff */
[----:B------:R-:W-:Y:S01]  /*0630*/  NOP ;  /* 0x0000000000007918 */ /* 0x000fe20000000000 */
[----:B------:R-:W-:Y:S01]  /*0640*/  NOP ;  /* 0x0000000000007918 */ /* 0x000fe20000000000 */
[----:B------:R-:W-:-:S02]  /*0650*/  ISETP.GE.U32.AND P1, PT, R11, 0x2, PT ;  /* 0x000000020b00780c */ /* 0x000fc40003f26070 */
[----:B------:R-:W-:-:S05]  /*0660*/  LOP3.LUT R4, R4, 0xfffffffc, RZ, 0xc0, !PT ;  /* 0xfffffffc04047812 */ /* 0x000fca00078ec0ff */
[----:B------:R-:W-:Y:S01]  /*0670*/  IMAD.IADD R5, R5, 0x1, -R4 ;  /* 0x0000000105057824 */ /* 0x000fe200078e0a04 */
[----:B0-----:R-:W-:Y:S02]  /*0680*/  ISETP.NE.OR P0, PT, R2, RZ, !P0 ;  /* 0x000000ff0200720c */ /* 0x001fe40004705670 */
[----:B-1----:R-:W-:-:S11]  /*0690*/  ISETP.NE.AND P3, PT, R3, 0x1, PT ;  /* 0x000000010300780c */ /* 0x002fd60003f65270 */
[----:B------:R-:W-:Y:S01]  /*06a0*/  VOTEU.ALL UP0, P0 ;  /* 0x00000000003f7886 */ /* 0x000fe20000000000 */
[----:B------:R-:W-:Y:S01]  /*06b0*/  VOTEU.ALL UP1, P0 ;  /* 0x00000000003f7886 */ /* 0x000fe20000020000 */
[----:B------:R-:W3:Y:S01]  /*06c0*/  @P3 LDC R9, c[0x0][0x10] ;  /* 0x00000400ff093b82 */ /* 0x000ee20000000800 */
[----:B--2---:R-:W-:Y:S02]  /*06d0*/  @P3 IMAD.MOV.U32 R2, RZ, RZ, R10 ;  /* 0x000000ffff023224 */ /* 0x004fe400078e000a */
[----:B------:R-:W-:Y:S01]  /*06e0*/  @!UP0 UMOV UR6, 0x400 ;  /* 0x0000040000068882 */ /* 0x000fe20000000000 */
[----:B------:R-:W-:-:S04]  /*06f0*/  @!UP0 UIADD3 UR4, -UR4, 0x100000, URZ ;  /* 0x0010000004048890 */ /* 0x000fc8000fffe13f */
[----:B------:R-:W-:Y:S02]  /*0700*/  @!UP0 USHF.L.U32 UR5, UR4, 0xb, URZ ;  /* 0x0000000b04058899 */ /* 0x000fe4000800063f */
[----:B------:R-:W-:Y:S01]  /*0710*/  @!UP0 USHF.L.U32 UR4, UR4, 0x1, URZ ;  /* 0x0000000104048899 */ /* 0x000fe2000800063f */
[----:B------:R-:W-:Y:S02]  /*0720*/  @P3 IMAD.MOV.U32 R3, RZ, RZ, RZ ;  /* 0x000000ffff033224 */ /* 0x000fe400078e00ff */
[----:B------:R-:W-:Y:S01]  /*0730*/  @P3 IMAD.MOV.U32 R13, RZ, RZ, RZ ;  /* 0x000000ffff0d3224 */ /* 0x000fe200078e00ff */
[----:B------:R-:W0:Y:S08]  /*0740*/  @!UP0 S2UR UR7, SR_CgaCtaId ;  /* 0x00000000000789c3 */ /* 0x000e300000008800 */
[----:B------:R-:W1:Y:S01]  /*0750*/  @!P3 LDC R7, c[0x0][0xc] ;  /* 0x00000300ff07bb82 */ /* 0x000e620000000800 */
[----:B---3--:R-:W-:-:S04]  /*0760*/  @P3 IMAD.WIDE.U32 R2, R8, R9, R2 ;  /* 0x0000000908023225 */ /* 0x008fc800078e0002 */
[----:B------:R-:W-:Y:S02]  /*0770*/  IMAD.MOV.U32 R9, RZ, RZ, RZ ;  /* 0x000000ffff097224 */ /* 0x000fe400078e00ff */
[----:B------:R-:W-:Y:S01]  /*0780*/  @P3 IMAD.IADD R3, R3, 0x1, R13 ;  /* 0x0000000103033824 */ /* 0x000fe200078e020d */
[----:B0-----:R-:W-:Y:S01]  /*0790*/  @!UP0 ULEA UR6, UR7, UR6, 0x18 ;  /* 0x0000000607068291 */ /* 0x001fe2000f8ec03f */
[----:B------:R-:W-:Y:S01]  /*07a0*/  VOTEU.ALL UP0, P0 ;  /* 0x00000000003f7886 */ /* 0x000fe20000000000 */
[----:B------:R-:W-:-:S04]  /*07b0*/  ISETP.NE.AND P0, PT, R5, 0x3, PT ;  /* 0x000000030500780c */ /* 0x000fc80003f05270 */
[----:B------:R-:W-:-:S04]  /*07c0*/  ISETP.EQ.OR P0, PT, R5, RZ, !P0 ;  /* 0x000000ff0500720c */ /* 0x000fc80004702670 */
[----:B------:R-:W-:Y:S01]  /*07d0*/  ISETP.EQ.AND P0, PT, R6, RZ, P0 ;  /* 0x000000ff0600720c */ /* 0x000fe20000702270 */
[----:B------:R-:W0:Y:S02]  /*07e0*/  FENCE.VIEW.ASYNC.S ;  /* 0x00000000000073c6 */ /* 0x000e240000000000 */
[----:B0-----:R0:W2:Y:S01]  /*07f0*/  @!UP0 SYNCS.EXCH.64 URZ, [UR6+0x1a0], UR4 ;  /* 0x0001a004063f85b2 */ /* 0x0010a20008000100 */
[----:B-1----:R-:W-:Y:S01]  /*0800*/  @!P3 IMAD.WIDE.U32 R6, R7, R10, R8 ;  /* 0x0000000a0706b225 */ /* 0x002fe200078e0008 */
[----:B------:R-:W-:-:S03]  /*0810*/  SEL R4, RZ, 0x1, !P0 ;  /* 0x00000001ff047807 */ /* 0x000fc60004000000 */
[----:B------:R-:W-:Y:S02]  /*0820*/  @!P3 IMAD.MOV.U32 R2, RZ, RZ, R6 ;  /* 0x000000ffff02b224 */ /* 0x000fe400078e0006 */
[----:B------:R-:W-:Y:S01]  /*0830*/  @!P3 IMAD.MOV.U32 R3, RZ, RZ, R7 ;  /* 0x000000ffff03b224 */ /* 0x000fe200078e0007 */
[----:B------:R-:W-:Y:S01]  /*0840*/  SEL R4, R4, 0x2, P1 ;  /* 0x0000000204047807 */ /* 0x000fe20000800000 */
[----:B------:R0:W2:Y:S01]  /*0850*/  @!UP1 SYNCS.EXCH.64 URZ, [UR6+0x1a8], UR4 ;  /* 0x0001a804063f95b2 */ /* 0x0000a20008000100 */
[----:B------:R-:W-:Y:S01]  /*0860*/  NOP ;  /* 0x0000000000007918 */ /* 0x000fe20000000000 */
[----:B--2---:R-:W-:Y:S06]  /*0870*/  BAR.SYNC.DEFER_BLOCKING 0x0 ;  /* 0x0000000000007b1d */ /* 0x004fec0000010000 */
[----:B------:R-:W-:Y:S05]  /*0880*/  @!P2 BRA `(.L_x_4) ;  /* 0x000000a0006ca947 */ /* 0x000fea0003800000 */
[----:B------:R-:W-:-:S13]  /*0890*/  ISETP.GT.U32.AND P0, PT, R11, 0x1, PT ;  /* 0x000000010b00780c */ /* 0x000fda0003f04070 */
[----:B0-----:R-:W-:Y:S05]  /*08a0*/  @P0 EXIT ;  /* 0x000000000000094d */ /* 0x001fea0003800000 */
[----:B------:R-:W-:Y:S01]  /*08b0*/  ULDC.64 UR4, c[0x0][0x650] ;  /* 0x0001940000047ab9 */ /* 0x000fe20000000a00 */
[----:B------:R-:W-:Y:S01]  /*08c0*/  PRMT R11, RZ, 0x7610, R11 ;  /* 0x00007610ff0b7816 */ /* 0x000fe2000000000b */
[----:B------:R-:W-:Y:S01]  /*08d0*/  IMAD.MOV.U32 R6, RZ, RZ, -0x1 ;  /* 0xffffffffff067424 */ /* 0x000fe200078e00ff */
[----:B------:R-:W-:Y:S01]  /*08e0*/  ISETP.GE.U32.AND P0, PT, R2, UR4, PT ;  /* 0x0000000402007c0c */ /* 0x000fe2000bf06070 */
[----:B------:R-:W-:Y:S02]  /*08f0*/  IMAD.MOV.U32 R7, RZ, RZ, -0x1 ;  /* 0xffffffffff077424 */ /* 0x000fe400078e00ff */
[----:B------:R-:W-:Y:S01]  /*0900*/  IMAD.MOV.U32 R5, RZ, RZ, -0x1 ;  /* 0xffffffffff057424 */ /* 0x000fe200078e00ff */
[----:B------:R-:W-:-:S13]  /*0910*/  ISETP.GE.U32.AND.EX P0, PT, R3, UR5, PT, P0 ;  /* 0x0000000503007c0c */ /* 0x000fda000bf06100 */
[----:B------:R-:W-:Y:S05]  /*0920*/  @P0 BRA `(.L_x_5) ;  /* 0x00000004005c0947 */ /* 0x000fea0003800000 */
[----:B------:R-:W0:Y:S01]  /*0930*/  LDC.64 R16, c[0x0][0x628] ;  /* 0x00018a00ff107b82 */ /* 0x000e220000000a00 */
[----:B------:R-:W-:Y:S02]  /*0940*/  IMAD.MOV.U32 R6, RZ, RZ, R2 ;  /* 0x000000ffff067224 */ /* 0x000fe400078e0002 */
[----:B------:R-:W-:-:S05]  /*0950*/  IMAD.MOV.U32 R7, RZ, RZ, R3 ;  /* 0x000000ffff077224 */ /* 0x000fca00078e0003 */
[----:B------:R-:W1:Y:S08]  /*0960*/  LDC R18, c[0x0][0x630] ;  /* 0x00018c00ff127b82 */ /* 0x000e700000000800 */
[----:B------:R-:W2:Y:S01]  /*0970*/  LDC.64 R20, c[0x0][0x620] ;  /* 0x00018800ff147b82 */ /* 0x000ea20000000a00 */
[----:B0-----:R-:W-:-:S04]  /*0980*/  ISETP.NE.U32.AND P0, PT, R16, RZ, PT ;  /* 0x000000ff1000720c */ /* 0x001fc80003f05070 */
[----:B------:R-:W-:-:S13]  /*0990*/  ISETP.NE.AND.EX P0, PT, R17, RZ, PT, P0 ;  /* 0x000000ff1100720c */ /* 0x000fda0003f05300 */
[----:B-12---:R-:W-:Y:S05]  /*09a0*/  @!P0 BRA `(.L_x_6) ;  /* 0x0000000000288947 */ /* 0x006fea0003800000 */
[----:B------:R-:W0:Y:S02]  /*09b0*/  LDC R5, c[0x0][0x634] ;  /* 0x00018d00ff057b82 */ /* 0x000e240000000800 */
[----:B0-----:R-:W-:-:S05]  /*09c0*/  IADD3 R5, P0, R2, R5, RZ ;  /* 0x0000000502057210 */ /* 0x001fca0007f1e0ff */
[----:B------:R-:W-:-:S04]  /*09d0*/  IMAD.X R11, RZ, RZ, R3, P0 ;  /* 0x000000ffff0b7224 */ /* 0x000fc800000e0603 */
[----:B------:R-:W-:-:S04]  /*09e0*/  IMAD.WIDE.U32 R6, R11, R16, RZ ;  /* 0x000000100b067225 */ /* 0x000fc800078e00ff */
[----:B------:R-:W-:-:S04]  /*09f0*/  IMAD.WIDE.U32 R12, P0, R5, R17, R6 ;  /* 0x00000011050c7225 */ /* 0x000fc80007800006 */
[----:B------:R-:W-:-:S04]  /*0a00*/  IMAD.WIDE.U32 R6, R5, R16, RZ ;  /* 0x0000001005067225 */ /* 0x000fc800078e00ff */
[----:B------:R-:W-:Y:S01]  /*0a10*/  IMAD.X R15, RZ, RZ, RZ, P0 ;  /* 0x000000ffff0f7224 */ /* 0x000fe200000e06ff */
[----:B------:R-:W-:Y:S01]  /*0a20*/  IADD3 RZ, P0, R7, R12, RZ ;  /* 0x0000000c07ff7210 */ /* 0x000fe20007f1e0ff */
[----:B------:R-:W-:-:S04]  /*0a30*/  IMAD.MOV.U32 R14, RZ, RZ, R13 ;  /* 0x000000ffff0e7224 */ /* 0x000fc800078e000d */
[----:B------:R-:W-:-:S08]  /*0a40*/  IMAD.WIDE.U32.X R6, R11, R17, R14, P0 ;  /* 0x000000110b067225 */ /* 0x000fd000000e040e */
.L_x_6:
[--C-:B------:R-:W-:Y:S01]  /*0a50*/  SHF.R.U64 R26, R6, R18, R7.reuse ;  /* 0x00000012061a7219 */ /* 0x100fe20000001207 */
[----:B------:R-:W0:Y:S01]  /*0a60*/  LDC.64 R22, c[0x0][0x640] ;  /* 0x00019000ff167b82 */ /* 0x000e220000000a00 */
[----:B------:R-:W-:Y:S01]  /*0a70*/  I2FP.F32.U32 R5, R8 ;  /* 0x0000000800057245 */ /* 0x000fe20000201000 */
[----:B------:R-:W-:Y:S01]  /*0a80*/  ULDC UR4, c[0x0][0x150] ;  /* 0x0000540000047ab9 */ /* 0x000fe20000000800 */
[----:B------:R-:W-:Y:S02]  /*0a90*/  SHF.R.U32.HI R6, RZ, R18, R7 ;  /* 0x00000012ff067219 */ /* 0x000fe40000011607 */
[----:B------:R-:W-:Y:S01]  /*0aa0*/  IADD3 R11, P0, RZ, -R26, RZ ;  /* 0x8000001aff0b7210 */ /* 0x000fe20007f1e0ff */
[----:B------:R-:W-:Y:S01]  /*0ab0*/  FMUL R5, R5, UR4 ;  /* 0x0000000405057c20 */ /* 0x000fe20008400000 */
[----:B------:R-:W-:Y:S01]  /*0ac0*/  ULDC UR4, c[0x0][0x154] ;  /* 0x0000550000047ab9 */ /* 0x000fe20000000800 */
[----:B------:R-:W1:Y:S02]  /*0ad0*/  LDC R14, c[0x0][0x618] ;  /* 0x00018600ff0e7b82 */ /* 0x000e640000000800 */
[----:B------:R-:W-:-:S02]  /*0ae0*/  IMAD.X R13, RZ, RZ, ~R6, P0 ;  /* 0x000000ffff0d7224 */ /* 0x000fc400000e0e06 */
[----:B------:R-:W2:Y:S01]  /*0af0*/  F2I.U32.TRUNC.NTZ R5, R5 ;  /* 0x0000000500057305 */ /* 0x000ea2000020f000 */
[----:B------:R-:W-:-:S03]  /*0b00*/  IMAD.WIDE.U32 R6, R11, R20, R2 ;  /* 0x000000140b067225 */ /* 0x000fc600078e0002 */
[----:B------:R-:W3:Y:S01]  /*0b10*/  LDC R9, c[0x0][0x144] ;  /* 0x00005100ff097b82 */ /* 0x000ee20000000800 */
[----:B------:R-:W-:-:S04]  /*0b20*/  IMAD R12, R13, R20, RZ ;  /* 0x000000140d0c7224 */ /* 0x000fc800078e02ff */
[----:B------:R-:W-:Y:S02]  /*0b30*/  IMAD R11, R11, R21, R12 ;  /* 0x000000150b0b7224 */ /* 0x000fe400078e020c */
[----:B------:R-:W-:Y:S01]  /*0b40*/  IMAD.MOV.U32 R12, RZ, RZ, 0x1 ;  /* 0x00000001ff0c7424 */ /* 0x000fe200078e00ff */
[----:B------:R-:W4:Y:S01]  /*0b50*/  LDC R18, c[0x0][0x608] ;  /* 0x00018200ff127b82 */ /* 0x000f220000000800 */
[----:B------:R-:W-:Y:S01]  /*0b60*/  IMAD.IADD R11, R7, 0x1, R11 ;  /* 0x00000001070b7824 */ /* 0x000fe200078e020b */
[----:B0-----:R-:W-:Y:S01]  /*0b70*/  ISETP.NE.U32.AND P0, PT, R22, RZ, PT ;  /* 0x000000ff1600720c */ /* 0x001fe20003f05070 */
[----:B--2---:R-:W-:-:S03]  /*0b80*/  IMAD.MOV R7, RZ, RZ, -R5 ;  /* 0x000000ffff077224 */ /* 0x004fc600078e0a05 */
[----:B------:R-:W-:Y:S02]  /*0b90*/  ISETP.NE.AND.EX P0, PT, R23, RZ, PT, P0 ;  /* 0x000000ff1700720c */ /* 0x000fe40003f05300 */
[----:B------:R-:W0:Y:S01]  /*0ba0*/  LDC R13, c[0x0][0x658] ;  /* 0x00019600ff0d7b82 */ /* 0x000e220000000800 */
[--C-:B-1----:R-:W-:Y:S02]  /*0bb0*/  SHF.R.U64 R16, R6, R14, R11.reuse ;  /* 0x0000000e06107219 */ /* 0x102fe4000000120b */
[----:B------:R-:W-:Y:S02]  /*0bc0*/  I2FP.F32.U32 R6, R10 ;  /* 0x0000000a00067245 */ /* 0x000fe40000201000 */
[----:B------:R-:W-:-:S03]  /*0bd0*/  SHF.R.U32.HI R11, RZ, R14, R11 ;  /* 0x0000000eff0b7219 */ /* 0x000fc6000001160b */
[----:B------:R-:W1:Y:S01]  /*0be0*/  LDC R17, c[0x0][0x148] ;  /* 0x00005200ff117b82 */ /* 0x000e620000000800 */
[----:B---3--:R-:W-:Y:S02]  /*0bf0*/  IMAD R5, R9, R7, R8 ;  /* 0x0000000709057224 */ /* 0x008fe400078e0208 */
[----:B------:R-:W-:Y:S01]  /*0c00*/  FMUL R7, R6, UR4 ;  /* 0x0000000406077c20 */ /* 0x000fe20008400000 */
[----:B------:R-:W-:-:S03]  /*0c10*/  IMAD.MOV.U32 R6, RZ, RZ, -0x1 ;  /* 0xffffffffff067424 */ /* 0x000fc600078e00ff */
[----:B------:R2:W3:Y:S01]  /*0c20*/  F2I.U32.TRUNC.NTZ R15, R7 ;  /* 0x00000007000f7305 */ /* 0x0004e2000020f000 */
[----:B------:R-:W1:Y:S01]  /*0c30*/  LDC R21, c[0x0][0x600] ;  /* 0x00018000ff157b82 */ /* 0x000e620000000800 */
[-CC-:B----4-:R-:W-:Y:S02]  /*0c40*/  SHF.R.U64 R27, R16, R18.reuse, R11.reuse ;  /* 0x00000012101b7219 */ /* 0x190fe4000000120b */
[----:B------:R-:W-:-:S05]  /*0c50*/  SHF.R.U32.HI R8, RZ, R18, R11 ;  /* 0x00000012ff087219 */ /* 0x000fca000001160b */
[----:B------:R-:W4:Y:S01]  /*0c60*/  LDC R20, c[0x0][0x648] ;  /* 0x00019200ff147b82 */ /* 0x000f220000000800 */
[-CC-:B0-----:R-:W-:Y:S02]  /*0c70*/  SHF.R.U64 R18, R27, R13.reuse, R8.reuse ;  /* 0x0000000d1b127219 */ /* 0x181fe40000001208 */
[-C--:B------:R-:W-:Y:S02]  /*0c80*/  SHF.L.U32 R6, R6, R13.reuse, RZ ;  /* 0x0000000d06067219 */ /* 0x080fe400000006ff */
[-C--:B------:R-:W-:Y:S02]  /*0c90*/  SHF.R.U32.HI R8, RZ, R13.reuse, R8 ;  /* 0x0000000dff087219 */ /* 0x080fe40000011608 */
[----:B------:R-:W-:Y:S01]  /*0ca0*/  LOP3.LUT R14, RZ, R6, RZ, 0x33, !PT ;  /* 0x00000006ff0e7212 */ /* 0x000fe200078e33ff */
[----:B------:R-:W0:Y:S01]  /*0cb0*/  LDC R25, c[0x0][0x638] ;  /* 0x00018e00ff197b82 */ /* 0x000e220000000800 */
[----:B------:R-:W-:Y:S01]  /*0cc0*/  SHF.L.U32 R11, R12, R13, RZ ;  /* 0x0000000d0c0b7219 */ /* 0x000fe200000006ff */
[----:B------:R-:W-:-:S02]  /*0cd0*/  IMAD.MOV.U32 R6, RZ, RZ, R18 ;  /* 0x000000ffff067224 */ /* 0x000fc400078e0012 */
[----:B--2---:R-:W-:-:S04]  /*0ce0*/  IMAD.MOV.U32 R7, RZ, RZ, R8 ;  /* 0x000000ffff077224 */ /* 0x004fc800078e0008 */
[----:B------:R-:W2:Y:S01]  /*0cf0*/  LDC R24, c[0x0][0x610] ;  /* 0x00018400ff187b82 */ /* 0x000ea20000000800 */
[----:B---3--:R-:W-:Y:S05]  /*0d00*/  @!P0 BRA `(.L_x_7) ;  /* 0x0000000000288947 */ /* 0x008fea0003800000 */
[----:B------:R-:W3:Y:S02]  /*0d10*/  LDC R13, c[0x0][0x64c] ;  /* 0x00019300ff0d7b82 */ /* 0x000ee40000000800 */
[----:B---3--:R-:W-:-:S05]  /*0d20*/  IADD3 R13, P0, R18, R13, RZ ;  /* 0x0000000d120d7210 */ /* 0x008fca0007f1e0ff */
        /* <DEDUP_REMOVED lines=8> */
.L_x_7:
[----:B----4-:R-:W-:Y:S01]  /*0db0*/  SHF.R.U64 R6, R6, R20, R7 ;  /* 0x0000001406067219 */ /* 0x010fe20000001207 */
[----:B-1----:R-:W-:Y:S01]  /*0dc0*/  VIADD R7, R21, 0xffffffff ;  /* 0xffffffff15077836 */ /* 0x002fe20000000000 */
[----:B------:R-:W-:Y:S01]  /*0dd0*/  LOP3.LUT R14, R27, R14, RZ, 0xc0, !PT ;  /* 0x0000000e1b0e7212 */ /* 0x000fe200078ec0ff */
[----:B------:R-:W-:Y:S02]  /*0de0*/  IMAD.MOV R15, RZ, RZ, -R15 ;  /* 0x000000ffff0f7224 */ /* 0x000fe400078e0a0f */
[----:B------:R-:W-:Y:S01]  /*0df0*/  IMAD.MOV R8, RZ, RZ, -R6 ;  /* 0x000000ffff087224 */ /* 0x000fe200078e0a06 */
[----:B------:R-:W-:Y:S01]  /*0e00*/  LOP3.LUT R7, R16, R7, RZ, 0xc0, !PT ;  /* 0x0000000710077212 */ /* 0x000fe200078ec0ff */
[----:B------:R-:W-:Y:S02]  /*0e10*/  IMAD R14, R11, R6, R14 ;  /* 0x000000060b0e7224 */ /* 0x000fe400078e020e */
[----:B------:R-:W-:Y:S02]  /*0e20*/  @P3 IMAD R5, R17, R15, R10 ;  /* 0x0000000f11053224 */ /* 0x000fe400078e020a */
[----:B0-----:R-:W-:-:S02]  /*0e30*/  IMAD R6, R8, R25, R18 ;  /* 0x0000001908067224 */ /* 0x001fc400078e0212 */
[----:B--2---:R-:W-:Y:S02]  /*0e40*/  IMAD R5, R14, R24, R5 ;  /* 0x000000180e057224 */ /* 0x004fe400078e0205 */
[----:B------:R-:W-:Y:S02]  /*0e50*/  IMAD R6, R6, R21, R7 ;  /* 0x0000001506067224 */ /* 0x000fe400078e0207 */
[----:B------:R-:W-:-:S03]  /*0e60*/  IMAD.MOV.U32 R11, RZ, RZ, 0x1 ;  /* 0x00000001ff0b7424 */ /* 0x000fc600078e00ff */
[----:B------:R-:W-:Y:S02]  /*0e70*/  SEL R7, R6, R5, !P3 ;  /* 0x0000000506077207 */ /* 0x000fe40005800000 */
[----:B------:R-:W-:Y:S01]  /*0e80*/  SEL R6, R5, R6, !P3 ;  /* 0x0000000605067207 */ /* 0x000fe20005800000 */
[----:B------:R-:W-:-:S07]  /*0e90*/  IMAD.MOV.U32 R5, RZ, RZ, R26 ;  /* 0x000000ffff057224 */ /* 0x000fce00078e001a */
.L_x_5:
[----:B------:R-:W-:-:S08]  /*0ea0*/  NOP ;  /* 0x0000000000007918 */ /* 0x000fd00000000000 */
[----:B------:R-:W0:Y:S02]  /*0eb0*/  USETMAXREG.TRY_ALLOC.CTAPOOL UP0, 0xe8 ;  /* 0x000000e8000079c8 */ /* 0x000e240008000600 */
[----:B0-----:R-:W-:-:S13]  /*0ec0*/  PLOP3.LUT P0, PT, PT, PT, UP0, 0x80, 0x0 ;  /* 0x000000000000781c */ /* 0x001fda0003f0f008 */
[----:B------:R-:W-:Y:S05]  /*0ed0*/  @!P0 BRA `(.L_x_5) ;  /* 0xfffffffc00f08947 */ /* 0x000fea000383ffff */
[----:B------:R-:W-:Y:S01]  /*0ee0*/  ULDC.64 UR4, c[0x0][0x598] ;  /* 0x0001660000047ab9 */ /* 0x000fe20000000a00 */
[----:B------:R-:W-:Y:S01]  /*0ef0*/  ULDC.64 UR16, c[0x0][0x208] ;  /* 0x0000820000107ab9 */ /* 0x000fe20000000a00 */
[----:B------:R-:W-:-:S04]  /*0f00*/  ISETP.NE.U32.AND P0, PT, RZ, UR4, PT ;  /* 0x00000004ff007c0c */ /* 0x000fc8000bf05070 */
[----:B------:R-:W-:-:S13]  /*0f10*/  ISETP.NE.AND.EX P0, PT, RZ, UR5, PT, P0 ;  /* 0x00000005ff007c0c */ /* 0x000fda000bf05300 */
[----:B------:R-:W-:Y:S05]  /*0f20*/  @!P0 BRA `(.L_x_8) ;  /* 0x00000000001c8947 */ /* 0x000fea0003800000 */
[----:B------:R-:W0:Y:S02]  /*0f30*/  LDC.64 R8, c[0x0][0x598] ;  /* 0x00016600ff087b82 */ /* 0x000e240000000a00 */
[----:B0-----:R-:W2:Y:S02]  /*0f40*/  LDG.E.64 R8, desc[UR16][R8.64] ;  /* 0x0000001008087981 */ /* 0x001ea4000c1e1b00 */
[----:B--2---:R-:W-:-:S04]  /*0f50*/  ISETP.NE.U32.AND P0, PT, R8, RZ, PT ;  /* 0x000000ff0800720c */ /* 0x004fc80003f05070 */
[----:B------:R-:W-:-:S13]  /*0f60*/  ISETP.NE.AND.EX P0, PT, R9, RZ, PT, P0 ;  /* 0x000000ff0900720c */ /* 0x000fda0003f05300 */
[----:B------:R-:W-:Y:S05]  /*0f70*/  @!P0 BRA `(.L_x_8) ;  /* 0x0000000000088947 */ /* 0x000fea0003800000 */
[----:B------:R0:W5:Y:S01]  /*0f80*/  LD.E R209, desc[UR16][R8.64] ;  /* 0x0000001008d17980 */ /* 0x000162000c101900 */
[----:B------:R-:W-:Y:S05]  /*0f90*/  BRA `(.L_x_9) ;  /* 0x0000000000207947 */ /* 0x000fea0003800000 */
.L_x_8:
[----:B------:R-:W-:Y:S02]  /*0fa0*/  ULDC.64 UR4, c[0x0][0x588] ;  /* 0x0001620000047ab9 */ /* 0x000fe40000000a00 */
[----:B------:R-:W-:-:S04]  /*0fb0*/  ISETP.NE.U32.AND P0, PT, RZ, UR4, PT ;  /* 0x00000004ff007c0c */ /* 0x000fc8000bf05070 */
[----:B------:R-:W-:-:S13]  /*0fc0*/  ISETP.NE.AND.EX P0, PT, RZ, UR5, PT, P0 ;  /* 0x00000005ff007c0c */ /* 0x000fda000bf05300 */
[----:B------:R-:W-:Y:S05]  /*0fd0*/  @!P0 BRA `(.L_x_10) ;  /* 0x00000000000c8947 */ /* 0x000fea0003800000 */
[----:B------:R-:W0:Y:S02]  /*0fe0*/  LDC.64 R8, c[0x0][0x588] ;  /* 0x00016200ff087b82 */ /* 0x000e240000000a00 */
[----:B0-----:R1:W5:Y:S01]  /*0ff0*/  LDG.E R209, desc[UR16][R8.64] ;  /* 0x0000001008d17981 */ /* 0x001362000c1e1900 */
[----:B------:R-:W-:Y:S05]  /*1000*/  BRA `(.L_x_9) ;  /* 0x0000000000047947 */ /* 0x000fea0003800000 */
.L_x_10:
[----:B------:R-:W2:Y:S02]  /*1010*/  LDC R209, c[0x0][0x580] ;  /* 0x00016000ffd17b82 */ /* 0x000ea40000000800 */
.L_x_9:
[----:B------:R-:W-:Y:S02]  /*1020*/  ULDC.64 UR4, c[0x0][0x5a0] ;  /* 0x0001680000047ab9 */ /* 0x000fe40000000a00 */
[----:B------:R-:W-:-:S04]  /*1030*/  ISETP.NE.U32.AND P0, PT, RZ, UR4, PT ;  /* 0x00000004ff007c0c */ /* 0x000fc8000bf05070 */
[----:B------:R-:W-:-:S13]  /*1040*/  ISETP.NE.AND.EX P0, PT, RZ, UR5, PT, P0 ;  /* 0x00000005ff007c0c */ /* 0x000fda000bf05300 */
[----:B------:R-:W-:Y:S05]  /*1050*/  @!P0 BRA `(.L_x_11) ;  /* 0x00000000001c8947 */ /* 0x000fea0003800000 */
[----:B01----:R-:W0:Y:S02]  /*1060*/  LDC.64 R8, c[0x0][0x5a0] ;  /* 0x00016800ff087b82 */ /* 0x003e240000000a00 */
[----:B0-----:R-:W3:Y:S02]  /*1070*/  LDG.E.64 R8, desc[UR16][R8.64] ;  /* 0x0000001008087981 */ /* 0x001ee4000c1e1b00 */
[----:B---3--:R-:W-:-:S04]  /*1080*/  ISETP.NE.U32.AND P0, PT, R8, RZ, PT ;  /* 0x000000ff0800720c */ /* 0x008fc80003f05070 */
[----:B------:R-:W-:-:S13]  /*1090*/  ISETP.NE.AND.EX P0, PT, R9, RZ, PT, P0 ;  /* 0x000000ff0900720c */ /* 0x000fda0003f05300 */
[----:B------:R-:W-:Y:S05]  /*10a0*/  @!P0 BRA `(.L_x_11) ;  /* 0x0000000000088947 */ /* 0x000fea0003800000 */
[----:B------:R0:W5:Y:S01]  /*10b0*/  LD.E R208, desc[UR16][R8.64] ;  /* 0x0000001008d07980 */ /* 0x000162000c101900 */
[----:B------:R-:W-:Y:S05]  /*10c0*/  BRA `(.L_x_12) ;  /* 0x0000000000207947 */ /* 0x000fea0003800000 */
.L_x_11:
[----:B------:R-:W-:Y:S02]  /*10d0*/  ULDC.64 UR4, c[0x0][0x590] ;  /* 0x0001640000047ab9 */ /* 0x000fe40000000a00 */
[----:B------:R-:W-:-:S04]  /*10e0*/  ISETP.NE.U32.AND P0, PT, RZ, UR4, PT ;  /* 0x00000004ff007c0c */ /* 0x000fc8000bf05070 */
[----:B------:R-:W-:-:S13]  /*10f0*/  ISETP.NE.AND.EX P0, PT, RZ, UR5, PT, P0 ;  /* 0x00000005ff007c0c */ /* 0x000fda000bf05300 */
[----:B------:R-:W-:Y:S05]  /*1100*/  @!P0 BRA `(.L_x_13) ;  /* 0x00000000000c8947 */ /* 0x000fea0003800000 */
[----:B01----:R-:W0:Y:S02]  /*1110*/  LDC.64 R8, c[0x0][0x590] ;  /* 0x00016400ff087b82 */ /* 0x003e240000000a00 */
[----:B0-----:R1:W5:Y:S01]  /*1120*/  LDG.E R208, desc[UR16][R8.64] ;  /* 0x0000001008d07981 */ /* 0x001362000c1e1900 */
[----:B------:R-:W-:Y:S05]  /*1130*/  BRA `(.L_x_12) ;  /* 0x0000000000047947 */ /* 0x000fea0003800000 */
.L_x_13:
[----:B------:R-:W3:Y:S02]  /*1140*/  LDC R208, c[0x0][0x584] ;  /* 0x00016100ffd07b82 */ /* 0x000ee40000000800 */
.L_x_12:
[----:B------:R-:W-:-:S13]  /*1150*/  LOP3.LUT P0, RZ, R11, 0xff, RZ, 0xc0, !PT ;  /* 0x000000ff0bff7812 */ /* 0x000fda000780c0ff */
[----:B------:R-:W-:Y:S05]  /*1160*/  @!P0 EXIT ;  /* 0x000000000000894d */ /* 0x000fea0003800000 */
[----:B------:R-:W-:Y:S01]  /*1170*/  ULDC UR4, c[0x0][0x28c] ;  /* 0x0000a30000047ab9 */ /* 0x000fe20000000800 */
[----:B------:R-:W-:Y:S01]  /*1180*/  LOP3.LUT R212, R4, 0x1, RZ, 0xfc, !PT ;  /* 0x0000000104d47812 */ /* 0x000fe200078efcff */
[----:B------:R-:W-:-:S04]  /*1190*/  UIADD3 UR4, UR4, 0x1f, URZ ;  /* 0x0000001f04047890 */ /* 0x000fc8000fffe03f */
[----:B------:R-:W-:-:S04]  /*11a0*/  USHF.R.S32.HI UR5, URZ, 0x1f, UR4 ;  /* 0x0000001f3f057899 */ /* 0x000fc80008011404 */
[----:B------:R-:W-:-:S03]  /*11b0*/  ULEA.HI UR5, UR5, UR4, URZ, 0x5 ;  /* 0x0000000405057291 */ /* 0x000fc6000f8f283f */
[----:B------:R-:W-:Y:S01]  /*11c0*/  UMOV UR4, URZ ;  /* 0x0000003f00047c82 */ /* 0x000fe20008000000 */
[----:B------:R-:W-:-:S03]  /*11d0*/  USHF.R.S32.HI UR9, URZ, 0x5, UR5 ;  /* 0x000000053f097899 */ /* 0x000fc60008011405 */
[----:B------:R-:W-:-:S09]  /*11e0*/  UMOV UR5, URZ ;  /* 0x0000003f00057c82 */ /* 0x000fd20008000000 */
.L_x_230:
[----:B01----:R-:W-:Y:S01]  /*11f0*/  LOP3.LUT R8, R0, 0x80, RZ, 0xc0, !PT ;  /* 0x0000008000087812 */ /* 0x003fe200078ec0ff */
[----:B------:R-:W0:Y:S01]  /*1200*/  S2UR UR13, SR_CgaCtaId ;  /* 0x00000000000d79c3 */ /* 0x000e220000008800 */
[----:B------:R-:W-:Y:S01]  /*1210*/  UMOV UR12, 0x400 ;  /* 0x00000400000c7882 */ /* 0x000fe20000000000 */
[----:B------:R-:W-:Y:S01]  /*1220*/  UMOV UR6, URZ ;  /* 0x0000003f00067c82 */ /* 0x000fe20008000000 */
[----:B------:R-:W-:Y:S01]  /*1230*/  SHF.R.U32.HI R8, RZ, 0x7, R8 ;  /* 0x00000007ff087819 */ /* 0x000fe20000011608 */
[----:B------:R-:W-:Y:S01]  /*1240*/  UMOV UR7, URZ ;  /* 0x0000003f00077c82 */ /* 0x000fe20008000000 */
[----:B------:R-:W-:Y:S01]  /*1250*/  UMOV UR18, UR5 ;  /* 0x0000000500127c82 */ /* 0x000fe20008000000 */
[----:B------:R-:W-:Y:S02]  /*1260*/  CS2R R206, SRZ ;  /* 0x0000000000ce7805 */ /* 0x000fe4000001ff00 */
[----:B------:R-:W-:Y:S01]  /*1270*/  CS2R R204, SRZ ;  /* 0x0000000000cc7805 */ /* 0x000fe2000001ff00 */
[----:B------:R-:W1:Y:S01]  /*1280*/  LDC R9, c[0x0][0x28c] ;  /* 0x0000a300ff097b82 */ /* 0x000e620000000800 */
[----:B----4-:R-:W4:Y:S01]  /*1290*/  SHFL.IDX PT, R8, R8, RZ, 0x1f ;  /* 0x00001fff08087589 */ /* 0x010f2200000e0000 */
[----:B------:R-:W-:-:S02]  /*12a0*/  CS2R R202, SRZ ;  /* 0x0000000000ca7805 */ /* 0x000fc4000001ff00 */
[----:B------:R-:W-:Y:S02]  /*12b0*/  CS2R R200, SRZ ;  /* 0x0000000000c87805 */ /* 0x000fe4000001ff00 */
[----:B------:R-:W-:Y:S02]  /*12c0*/  CS2R R198, SRZ ;  /* 0x0000000000c67805 */ /* 0x000fe4000001ff00 */
[----:B------:R-:W-:Y:S02]  /*12d0*/  CS2R R196, SRZ ;  /* 0x0000000000c47805 */ /* 0x000fe4000001ff00 */
[----:B------:R-:W-:Y:S02]  /*12e0*/  CS2R R194, SRZ ;  /* 0x0000000000c27805 */ /* 0x000fe4000001ff00 */
[----:B------:R-:W-:Y:S02]  /*12f0*/  CS2R R192, SRZ ;  /* 0x0000000000c07805 */ /* 0x000fe4000001ff00 */
        /* <DEDUP_REMOVED lines=16> */
[----:B-1----:R-:W-:Y:S02]  /*1400*/  ISETP.GE.AND P0, PT, R9, 0x1, PT ;  /* 0x000000010900780c */ /* 0x002fe40003f06270 */
[----:B------:R-:W-:Y:S02]  /*1410*/  CS2R R158, SRZ ;  /* 0x00000000009e7805 */ /* 0x000fe4000001ff00 */
[----:B----4-:R-:W-:-:S02]  /*1420*/  R2UR UR8, R8 ;  /* 0x00000000080872ca */ /* 0x010fc400000e0000 */
        /* <DEDUP_REMOVED lines=11> */
[----:B------:R-:W-:Y:S01]  /*14e0*/  CS2R R134, SRZ ;  /* 0x0000000000867805 */ /* 0x000fe2000001ff00 */
[----:B------:R-:W-:Y:S01]  /*14f0*/  ULEA.HI UR10, UR8, UR8, URZ, 0x1 ;  /* 0x00000008080a7291 */ /* 0x000fe2000f8f083f */
[----:B------:R-:W-:-:S02]  /*1500*/  CS2R R132, SRZ ;  /* 0x0000000000847805 */ /* 0x000fc4000001ff00 */
[----:B------:R-:W-:Y:S02]  /*1510*/  CS2R R130, SRZ ;  /* 0x0000000000827805 */ /* 0x000fe4000001ff00 */
[----:B------:R-:W-:Y:S01]  /*1520*/  CS2R R128, SRZ ;  /* 0x0000000000807805 */ /* 0x000fe2000001ff00 */
[----:B------:R-:W-:Y:S01]  /*1530*/  ULOP3.LUT UR11, UR10, 0x1ffffe, URZ, 0xc0, !UPT ;  /* 0x001ffffe0a0b7892 */ /* 0x000fe2000f8ec03f */
[----:B------:R-:W-:Y:S01]  /*1540*/  CS2R R126, SRZ ;  /* 0x00000000007e7805 */ /* 0x000fe2000001ff00 */
[----:B0-----:R-:W-:Y:S01]  /*1550*/  ULEA UR10, UR13, UR12, 0x18 ;  /* 0x0000000c0d0a7291 */ /* 0x001fe2000f8ec03f */
[----:B------:R-:W-:Y:S01]  /*1560*/  CS2R R124, SRZ ;  /* 0x00000000007c7805 */ /* 0x000fe2000001ff00 */
[----:B------:R-:W-:Y:S01]  /*1570*/  UIADD3 UR11, UR8, -UR11, URZ ;  /* 0x8000000b080b7290 */ /* 0x000fe2000fffe03f */
[----:B------:R-:W-:Y:S02]  /*1580*/  CS2R R122, SRZ ;  /* 0x00000000007a7805 */ /* 0x000fe4000001ff00 */
[----:B------:R-:W-:Y:S01]  /*1590*/  CS2R R120, SRZ ;  /* 0x0000000000787805 */ /* 0x000fe2000001ff00 */
[----:B------:R-:W-:Y:S01]  /*15a0*/  UMOV UR8, URZ ;  /* 0x0000003f00087c82 */ /* 0x000fe20008000000 */
[----:B------:R-:W-:Y:S01]  /*15b0*/  ULEA UR11, UR11, UR10, 0xb ;  /* 0x0000000a0b0b7291 */ /* 0x000fe2000f8e583f */
[----:B------:R-:W-:-:S02]  /*15c0*/  CS2R R22, SRZ ;  /* 0x0000000000167805 */ /* 0x000fc4000001ff00 */
[----:B------:R-:W-:Y:S02]  /*15d0*/  CS2R R20, SRZ ;  /* 0x0000000000147805 */ /* 0x000fe4000001ff00 */
[----:B------:R-:W-:Y:S01]  /*15e0*/  CS2R R18, SRZ ;  /* 0x0000000000127805 */ /* 0x000fe2000001ff00 */
[----:B------:R-:W-:Y:S01]  /*15f0*/  UIADD3 UR11, UR11, 0x280, URZ ;  /* 0x000002800b0b7890 */ /* 0x000fe2000fffe03f */
[----:B------:R-:W-:Y:S01]  /*1600*/  CS2R R210, SRZ ;  /* 0x0000000000d27805 */ /* 0x000fe2000001ff00 */
[----:B------:R-:W-:Y:S01]  /*1610*/  IMAD.U32 R11, RZ, RZ, UR4 ;  /* 0x00000004ff0b7e24 */ /* 0x000fe2000f8e00ff */
[----:B------:R-:W-:Y:S01]  /*1620*/  CS2R R72, SRZ ;  /* 0x0000000000487805 */ /* 0x000fe2000001ff00 */
[----:B------:R-:W-:Y:S01]  /*1630*/  USHF.R.U32.HI UR11, URZ, 0x4, UR11 ;  /* 0x000000043f0b7899 */ /* 0x000fe2000801160b */
[----:B------:R-:W-:Y:S02]  /*1640*/  CS2R R74, SRZ ;  /* 0x00000000004a7805 */ /* 0x000fe4000001ff00 */
[----:B------:R-:W-:-:S02]  /*1650*/  CS2R R76, SRZ ;  /* 0x00000000004c7805 */ /* 0x000fc4000001ff00 */
[----:B------:R-:W-:Y:S01]  /*1660*/  CS2R R78, SRZ ;  /* 0x00000000004e7805 */ /* 0x000fe2000001ff00 */
[----:B------:R-:W-:Y:S01]  /*1670*/  ULOP3.LUT UR11, UR11, 0x3fff, URZ, 0xc0, !UPT ;  /* 0x00003fff0b0b7892 */ /* 0x000fe2000f8ec03f */
        /* <DEDUP_REMOVED lines=22> */
[----:B---3--:R-:W-:-:S02]  /*17e0*/  CS2R R28, SRZ ;  /* 0x00000000001c7805 */ /* 0x008fc4000001ff00 */
        /* <DEDUP_REMOVED lines=20> */
[----:B------:R-:W-:Y:S01]  /*1930*/  CS2R R70, SRZ ;  /* 0x0000000000467805 */ /* 0x000fe2000001ff00 */
[----:B------:R-:W-:Y:S06]  /*1940*/  @!P0 BRA `(.L_x_14) ;  /* 0x0000000800e88947 */ /* 0x000fec0003800000 */
[----:B------:R-:W-:-:S13]  /*1950*/  ISETP.NE.AND P1, PT, R212, 0x3, PT ;  /* 0x00000003d400780c */ /* 0x000fda0003f25270 */
[----:B------:R-:W-:Y:S05]  /*1960*/  @!P1 BRA `(.L_x_15) ;  /* 0x0000000000049947 */ /* 0x000fea0003800000 */
[----:B------:R-:W-:Y:S01]  /*1970*/  BPT.TRAP 0x1 ;  /* 0x000000040000795c */ /* 0x000fe20000300000 */
.L_x_15:
[----:B------:R-:W-:Y:S01]  /*1980*/  ULEA UR7, UR5, UR10, 0x3 ;  /* 0x0000000a05077291 */ /* 0x000fe2000f8e183f */
[----:B------:R-:W-:-:S05]  /*1990*/  IMAD.U32 R8, RZ, RZ, UR4 ;  /* 0x00000004ff087e24 */ /* 0x000fca000f8e00ff */
[----:B------:R-:W-:-:S04]  /*19a0*/  SHF.L.U32 R8, R8, 0x1f, RZ ;  /* 0x0000001f08087819 */ /* 0x000fc800000006ff */
[----:B------:R0:W1:Y:S01]  /*19b0*/  SYNCS.PHASECHK.TRANS64.TRYWAIT P0, [UR7], R8 ;  /* 0x00000008ff0075a7 */ /* 0x0000620008000147 */
[----:B------:R-:W-:Y:S05]  /*19c0*/  @!P1 BRA `(.L_x_16) ;  /* 0x0000000000049947 */ /* 0x000fea0003800000 */
[----:B------:R-:W-:Y:S01]  /*19d0*/  BPT.TRAP 0x1 ;  /* 0x000000040000795c */ /* 0x000fe20000300000 */
.L_x_16:
[----:B------:R-:W-:Y:S01]  /*19e0*/  UMOV UR6, 0x1 ;  /* 0x0000000100067882 */ /* 0x000fe20000000000 */
[----:B------:R-:W-:Y:S01]  /*19f0*/  IMAD.MOV.U32 R206, RZ, RZ, RZ ;  /* 0x000000ffffce7224 */ /* 0x000fe200078e00ff */
[----:B-1----:R-:W-:Y:S06]  /*1a00*/  @P0 BRA `(.L_x_17) ;  /* 0x0000000000080947 */ /* 0x002fec0003800000 */
[----:B------:R-:W1:Y:S02]  /*1a10*/  SYNCS.PHASECHK.TRANS64.TRYWAIT P0, [UR7], R8 ;  /* 0x00000008ff0075a7 */ /* 0x000e640008000147 */
[----:B-1----:R-:W-:Y:S05]  /*1a20*/  @!P0 BRA `(.L_x_18) ;  /* 0x000000b000848947 */ /* 0x002fea0003800000 */
.L_x_17:
[----:B------:R-:W-:Y:S01]  /*1a30*/  UIADD3 UR7, UR10, 0x25a80, URZ ;  /* 0x00025a800a077890 */ /* 0x000fe2000fffe03f */
[----:B------:R-:W-:Y:S01]  /*1a40*/  WARPGROUP.ARRIVE ;  /* 0x00000000000079c5 */ /* 0x000fe20000000000 */
[----:B------:R-:W-:Y:S01]  /*1a50*/  ULOP3.LUT UR12, UR11, 0x10000, URZ, 0xfc, !UPT ;  /* 0x000100000b0c7892 */ /* 0x000fe2000f8efc3f */
[----:B------:R-:W-:Y:S01]  /*1a60*/  IMAD.MOV.U32 R207, RZ, RZ, RZ ;  /* 0x000000ffffcf7224 */ /* 0x000fe200078e00ff */
[----:B------:R-:W-:Y:S01]  /*1a70*/  USHF.R.U32.HI UR7, URZ, 0x4, UR7 ;  /* 0x000000043f077899 */ /* 0x000fe20008011607 */
[----:B------:R-:W-:Y:S01]  /*1a80*/  CS2R R204, SRZ ;  /* 0x0000000000cc7805 */ /* 0x000fe2000001ff00 */
[----:B------:R-:W-:Y:S01]  /*1a90*/  UIMAD UR12, UR5, 0x180, UR12 ;  /* 0x00000180050c78a4 */ /* 0x000fe2000f8e020c */
[----:B------:R-:W-:Y:S01]  /*1aa0*/  CS2R R202, SRZ ;  /* 0x0000000000ca7805 */ /* 0x000fe2000001ff00 */
[----:B------:R-:W-:Y:S01]  /*1ab0*/  ULOP3.LUT UR7, UR7, 0x3fff, URZ, 0xc0, !UPT ;  /* 0x00003fff07077892 */ /* 0x000fe2000f8ec03f */
[----:B------:R-:W-:Y:S01]  /*1ac0*/  CS2R R200, SRZ ;  /* 0x0000000000c87805 */ /* 0x000fe2000001ff00 */
[----:B------:R-:W-:Y:S01]  /*1ad0*/  UMOV UR13, 0xc0000010 ;  /* 0xc0000010000d7882 */ /* 0x000fe20000000000 */
[----:B------:R-:W-:Y:S01]  /*1ae0*/  UMOV UR15, 0xc0000010 ;  /* 0xc0000010000f7882 */ /* 0x000fe20000000000 */
[----:B------:R-:W-:Y:S01]  /*1af0*/  ULOP3.LUT UR7, UR7, 0x10000, URZ, 0xfc, !UPT ;  /* 0x0001000007077892 */ /* 0x000fe2000f8efc3f */
[----:B------:R-:W-:-:S02]  /*1b00*/  CS2R R198, SRZ ;  /* 0x0000000000c67805 */ /* 0x000fc4000001ff00 */
[----:B------:R-:W-:Y:S02]  /*1b10*/  CS2R R196, SRZ ;  /* 0x0000000000c47805 */ /* 0x000fe4000001ff00 */
[----:B------:R-:W-:Y:S01]  /*1b20*/  CS2R R194, SRZ ;  /* 0x0000000000c27805 */ /* 0x000fe2000001ff00 */
[----:B------:R-:W-:Y:S01]  /*1b30*/  UIMAD UR14, UR5, 0xc0, UR7 ;  /* 0x000000c0050e78a4 */ /* 0x000fe2000f8e0207 */
[----:B------:R-:W-:Y:S02]  /*1b40*/  CS2R R192, SRZ ;  /* 0x0000000000c07805 */ /* 0x000fe4000001ff00 */
[----:B------:R-:W-:Y:S01]  /*1b50*/  CS2R R190, SRZ ;  /* 0x0000000000be7805 */ /* 0x000fe2000001ff00 */
[----:B------:R-:W-:Y:S01]  /*1b60*/  ULDC UR7, c[0x0][0x50c] ;  /* 0x0001430000077ab9 */ /* 0x000fe20000000800 */
[----:B------:R-:W-:Y:S01]  /*1b70*/  CS2R R188, SRZ ;  /* 0x0000000000bc7805 */ /* 0x000fe2000001ff00 */
[----:B------:R-:W-:Y:S01]  /*1b80*/  UISETP.NE.AND UP0, UPT, UR7, 0x1, UPT ;  /* 0x000000010700788c */ /* 0x000fe2000bf05270 */
[----:B------:R-:W-:-:S02]  /*1b90*/  CS2R R186, SRZ ;  /* 0x0000000000ba7805 */ /* 0x000fc4000001ff00 */
[----:B------:R-:W-:Y:S02]  /*1ba0*/  CS2R R184, SRZ ;  /* 0x0000000000b87805 */ /* 0x000fe4000001ff00 */
[----:B------:R-:W-:Y:S01]  /*1bb0*/  CS2R R182, SRZ ;  /* 0x0000000000b67805 */ /* 0x000fe2000001ff00 */
[----:B------:R-:W-:Y:S01]  /*1bc0*/  USEL UR7, URZ, 0x1, UP0 ;  /* 0x000000013f077887 */ /* 0x000fe20008000000 */
[----:B------:R-:W-:Y:S01]  /*1bd0*/  QGMMA.64x96x32.F32.E4M3.E4M3 R72, gdesc[UR12], RZ, !UPT ;  /* 0x016000000c4879f3 */ /* 0x000fe2000c7008ff */
[----:B------:R-:W-:Y:S01]  /*1be0*/  UIADD3 UR12, UR12, 0x100, URZ ;  /* 0x000001000c0c7890 */ /* 0x000fe2000fffe03f */
[----:B------:R-:W-:Y:S01]  /*1bf0*/  CS2R R180, SRZ ;  /* 0x0000000000b47805 */ /* 0x000fe2000001ff00 */
[----:B------:R-:W-:Y:S01]  /*1c00*/  UMOV UR13, 0xc0000010 ;  /* 0xc0000010000d7882 */ /* 0x000fe20000000000 */
[----:B------:R-:W-:Y:S02]  /*1c10*/  CS2R R178, SRZ ;  /* 0x0000000000b27805 */ /* 0x000fe4000001ff00 */
[----:B------:R-:W-:-:S02]  /*1c20*/  ISETP.NE.AND P0, PT, RZ, UR7, PT ;  /* 0x00000007ff007c0c */ /* 0x000fc4000bf05270 */
[----:B------:R-:W-:Y:S02]  /*1c30*/  CS2R R176, SRZ ;  /* 0x0000000000b07805 */ /* 0x000fe4000001ff00 */
[----:B------:R-:W-:Y:S02]  /*1c40*/  CS2R R174, SRZ ;  /* 0x0000000000ae7805 */ /* 0x000fe4000001ff00 */
[----:B------:R-:W-:Y:S02]  /*1c50*/  CS2R R172, SRZ ;  /* 0x0000000000ac7805 */ /* 0x000fe4000001ff00 */
[----:B------:R-:W-:Y:S01]  /*1c60*/  CS2R R170, SRZ ;  /* 0x0000000000aa7805 */ /* 0x000fe2000001ff00 */
[----:B------:R-:W-:Y:S01]  /*1c70*/  QGMMA.64x96x32.F32.E4M3.E4M3 R24, gdesc[UR12], RZ, !UPT, gsb0 ;  /* 0x016000000c1879f3 */ /* 0x000fe2000c0008ff */
        /* <DEDUP_REMOVED lines=30> */
[----:B------:R-:W-:Y:S02]  /*1e60*/  WARPGROUP.DEPBAR.LE gsb0, 0x0 ;  /* 0x00008000000079c5 */ /* 0x000fe40000010000 */
[----:B------:R-:W-:-:S01]  /*1e70*/  FADD R211, RZ, R72 ;  /* 0x00000048ffd37221 */ /* 0x000fc20000000000 */
[----:B------:R-:W-:Y:S01]  /*1e80*/  FADD R210, RZ, R73 ;  /* 0x00000049ffd27221 */ /* 0x000fe20000000000 */
        /* <DEDUP_REMOVED lines=94> */
[----:B------:R-:W-:-:S06]  /*2470*/  UMOV UR6, URZ ;  /* 0x0000003f00067c82 */ /* 0x000fcc0008000000 */
.L_x_19:
[----:B------:R-:W-:-:S04]  /*2480*/  UIADD3 UR18, UR5, 0x1, URZ ;  /* 0x0000000105127890 */ /* 0x000fc8000fffe03f */
[----:B------:R-:W-:-:S04]  /*2490*/  UISETP.NE.AND UP0, UPT, UR18, 0x19, UPT ;  /* 0x000000191200788c */ /* 0x000fc8000bf05270 */
[----:B------:R-:W-:Y:S02]  /*24a0*/  USEL UR8, URZ, 0x1, UP0 ;  /* 0x000000013f087887 */ /* 0x000fe40008000000 */
[----:B------:R-:W-:Y:S02]  /*24b0*/  USEL UR18, UR18, URZ, UP0 ;  /* 0x0000003f12127287 */ /* 0x000fe40008000000 */
[----:B------:R-:W-:-:S06]  /*24c0*/  ULOP3.LUT UR8, UR4, UR8, URZ, 0x3c, !UPT ;  /* 0x0000000804087292 */ /* 0x000fcc000f8e3c3f */
[----:B------:R-:W-:Y:S01]  /*24d0*/  IMAD.U32 R11, RZ, RZ, UR8 ;  /* 0x00000008ff0b7e24 */ /* 0x000fe2000f8e00ff */
[----:B------:R-:W-:-:S06]  /*24e0*/  UMOV UR8, 0x1 ;  /* 0x0000000100087882 */ /* 0x000fcc0000000000 */
.L_x_14:
[----:B------:R-:W-:-:S04]  /*24f0*/  UISETP.LT.AND UP0, UPT, UR9, 0x1, UPT ;  /* 0x000000010900788c */ /* 0x000fc8000bf01270 */
[----:B------:R-:W-:-:S04]  /*2500*/  USEL UR12, UR9, 0x1, UP0 ;  /* 0x00000001090c7887 */ /* 0x000fc80008000000 */
[----:B------:R-:W-:-:S04]  /*2510*/  UIADD3 UR12, UR9, -UR12, URZ ;  /* 0x8000000c090c7290 */ /* 0x000fc8000fffe03f */
[----:B------:R-:W-:-:S06]  /*2520*/  UISETP.GE.AND UP0, UPT, UR12, 0x1, UPT ;  /* 0x000000010c00788c */ /* 0x000fcc000bf06270 */
[----:B------:R-:W-:-:S13]  /*2530*/  PLOP3.LUT P0, PT, PT, PT, UP0, 0x80, 0x0 ;  /* 0x000000000000781c */ /* 0x000fda0003f0f008 */
[----:B------:R-:W-:Y:S05]  /*2540*/  @!P0 BRA `(.L_x_20) ;  /* 0x00000008007c8947 */ /* 0x000fea0003800000 */
[----:B01----:R-:W-:Y:S01]  /*2550*/  IMAD.U32 R8, RZ, RZ, UR12 ;  /* 0x0000000cff087e24 */ /* 0x003fe2000f8e00ff */
[----:B------:R-:W-:Y:S01]  /*2560*/  UMOV UR19, UR5 ;  /* 0x0000000500137c82 */ /* 0x000fe20008000000 */
[----:B------:R-:W-:-:S05]  /*2570*/  ULDC UR20, c[0x0][0x50c] ;  /* 0x0001430000147ab9 */ /* 0x000fca0000000800 */
.L_x_28:
[----:B------:R-:W-:-:S13]  /*2580*/  ISETP.NE.AND P1, PT, R212, 0x3, PT ;  /* 0x00000003d400780c */ /* 0x000fda0003f25270 */
[----:B01----:R-:W-:Y:S05]  /*2590*/  @!P1 BRA `(.L_x_21) ;  /* 0x0000000000049947 */ /* 0x003fea0003800000 */
[----:B------:R-:W-:Y:S01]  /*25a0*/  BPT.TRAP 0x1 ;  /* 0x000000040000795c */ /* 0x000fe20000300000 */
.L_x_21:
[----:B------:R-:W0:Y:S01]  /*25b0*/  S2UR UR12, SR_CgaCtaId ;  /* 0x00000000000c79c3 */ /* 0x000e220000008800 */
[----:B------:R-:W-:Y:S01]  /*25c0*/  UMOV UR10, 0x400 ;  /* 0x00000400000a7882 */ /* 0x000fe20000000000 */
[----:B------:R-:W-:Y:S01]  /*25d0*/  SHF.L.U32 R9, R11, 0x1f, RZ ;  /* 0x0000001f0b097819 */ /* 0x000fe200000006ff */
[----:B0-----:R-:W-:-:S04]  /*25e0*/  ULEA UR10, UR12, UR10, 0x18 ;  /* 0x0000000a0c0a7291 */ /* 0x001fc8000f8ec03f */
[----:B------:R-:W-:-:S09]  /*25f0*/  ULEA UR12, UR18, UR10, 0x3 ;  /* 0x0000000a120c7291 */ /* 0x000fd2000f8e183f */
[----:B------:R0:W1:Y:S01]  /*2600*/  SYNCS.PHASECHK.TRANS64.TRYWAIT P0, [UR12], R9 ;  /* 0x00000009ff0075a7 */ /* 0x000062000800014c */
[----:B------:R-:W-:Y:S05]  /*2610*/  @!P1 BRA `(.L_x_22) ;  /* 0x0000000000049947 */ /* 0x000fea0003800000 */
[----:B------:R-:W-:Y:S01]  /*2620*/  BPT.TRAP 0x1 ;  /* 0x000000040000795c */ /* 0x000fe20000300000 */
.L_x_22:
[----:B-1----:R-:W-:Y:S05]  /*2630*/  @P0 BRA `(.L_x_23) ;  /* 0x0000000000080947 */ /* 0x002fea0003800000 */
[----:B------:R-:W1:Y:S02]  /*2640*/  SYNCS.PHASECHK.TRANS64.TRYWAIT P0, [UR12], R9 ;  /* 0x00000009ff0075a7 */ /* 0x000e64000800014c */
[----:B-1----:R-:W-:Y:S05]  /*2650*/  @!P0 BRA `(.L_x_24) ;  /* 0x000000a400908947 */ /* 0x002fea0003800000 */
.L_x_23:
[----:B------:R-:W-:Y:S01]  /*2660*/  UIADD3 UR12, UR10, 0x25a80, URZ ;  /* 0x00025a800a0c7890 */ /* 0x000fe2000fffe03f */
[----:B------:R-:W-:Y:S01]  /*2670*/  WARPGROUP.ARRIVE ;  /* 0x00000000000079c5 */ /* 0x000fe20000000000 */
[----:B------:R-:W-:Y:S02]  /*2680*/  UISETP.NE.AND UP0, UPT, UR7, URZ, UPT ;  /* 0x0000003f0700728c */ /* 0x000fe4000bf05270 */
[----:B------:R-:W-:Y:S02]  /*2690*/  USHF.R.U32.HI UR12, URZ, 0x4, UR12 ;  /* 0x000000043f0c7899 */ /* 0x000fe4000801160c */
[----:B------:R-:W-:Y:S02]  /*26a0*/  USEL UR8, UR8, URZ, !UP0 ;  /* 0x0000003f08087287 */ /* 0x000fe4000c000000 */
[----:B------:R-:W-:Y:S02]  /*26b0*/  ULOP3.LUT UR7, UR12, 0x3fff, URZ, 0xc0, !UPT ;  /* 0x00003fff0c077892 */ /* 0x000fe4000f8ec03f */
[----:B------:R-:W-:-:S02]  /*26c0*/  ULOP3.LUT UR12, UR11, 0x10000, URZ, 0xfc, !UPT ;  /* 0x000100000b0c7892 */ /* 0x000fc4000f8efc3f */
[----:B------:R-:W-:Y:S02]  /*26d0*/  ULOP3.LUT UR7, UR7, 0x10000, URZ, 0xfc, !UPT ;  /* 0x0001000007077892 */ /* 0x000fe4000f8efc3f */
[----:B------:R-:W-:Y:S02]  /*26e0*/  UISETP.NE.U32.AND UP0, UPT, UR8, URZ, UPT ;  /* 0x0000003f0800728c */ /* 0x000fe4000bf05070 */
[----:B------:R-:W-:Y:S02]  /*26f0*/  UIMAD UR12, UR18, 0x180, UR12 ;  /* 0x00000180120c78a4 */ /* 0x000fe4000f8e020c */
[----:B------:R-:W-:Y:S01]  /*2700*/  UIMAD UR14, UR18, 0xc0, UR7 ;  /* 0x000000c0120e78a4 */ /* 0x000fe2000f8e0207 */
[----:B------:R-:W-:Y:S01]  /*2710*/  UMOV UR13, 0xc0000010 ;  /* 0xc0000010000d7882 */ /* 0x000fe20000000000 */
[----:B------:R-:W-:Y:S01]  /*2720*/  UMOV UR15, 0xc0000010 ;  /* 0xc0000010000f7882 */ /* 0x000fe20000000000 */
[----:B------:R-:W-:-:S06]  /*2730*/  UIADD3 UR6, UR6, 0x1, URZ ;  /* 0x0000000106067890 */ /* 0x000fcc000fffe03f */
[----:B------:R-:W-:Y:S01]  /*2740*/  QGMMA.64x96x32.F32.E4M3.E4M3 R72, gdesc[UR12], R72, UP0 ;  /* 0x016000000c4879f3 */ /* 0x000fe2000bf00848 */
[----:B------:R-:W-:Y:S01]  /*2750*/  UIADD3 UR12, UR12, 0x100, URZ ;  /* 0x000001000c0c7890 */ /* 0x000fe2000fffe03f */
[----:B------:R-:W-:-:S08]  /*2760*/  UMOV UR13, 0xc0000010 ;  /* 0xc0000010000d7882 */ /* 0x000fd00000000000 */
[----:B------:R-:W-:Y:S01]  /*2770*/  QGMMA.64x96x32.F32.E4M3.E4M3 R24, gdesc[UR12], R24, UP0, gsb0 ;  /* 0x016000000c1879f3 */ /* 0x000fe2000b800818 */
[----:B------:R-:W-:-:S04]  /*2780*/  UISETP.NE.AND UP0, UPT, UR6, UR20, UPT ;  /* 0x000000140600728c */ /* 0x000fc8000bf05270 */
[----:B------:R-:W-:-:S06]  /*2790*/  USEL UR7, URZ, 0x1, UP0 ;  /* 0x000000013f077887 */ /* 0x000fcc0008000000 */
[----:B------:R-:W-:Y:S01]  /*27a0*/  ISETP.NE.AND P0, PT, RZ, UR7, PT ;  /* 0x00000007ff007c0c */ /* 0x000fe2000bf05270 */
[----:B------:R-:W-:-:S12]  /*27b0*/  WARPGROUP.DEPBAR.LE gsb0, 0x1 ;  /* 0x00008000000079c5 */ /* 0x000fd80000010100 */
[----:B------:R-:W-:Y:S05]  /*27c0*/  @!P0 BRA `(.L_x_25) ;  /* 0x0000000400888947 */ /* 0x000fea0003800000 */
[----:B------:R-:W-:Y:S02]  /*27d0*/  WARPGROUP.DEPBAR.LE gsb0, 0x0 ;  /* 0x00008000000079c5 */ /* 0x000fe40000010000 */
[----:B------:R-:W-:-:S01]  /*27e0*/  FADD R211, R72, R211 ;  /* 0x000000d348d37221 */ /* 0x000fc20000000000 */
[----:B------:R-:W-:Y:S01]  /*27f0*/  FADD R210, R73, R210 ;  /* 0x000000d249d27221 */ /* 0x000fe20000000000 */
        /* <DEDUP_REMOVED lines=94> */
[----:B------:R-:W-:-:S06]  /*2de0*/  UMOV UR6, URZ ;  /* 0x0000003f00067c82 */ /* 0x000fcc0008000000 */
.L_x_25:
[----:B------:R-:W-:Y:S05]  /*2df0*/  @!P1 BRA `(.L_x_26) ;  /* 0x0000000000049947 */ /* 0x000fea0003800000 */
[----:B------:R-:W-:Y:S01]  /*2e00*/  BPT.TRAP 0x1 ;  /* 0x000000040000795c */ /* 0x000fe20000300000 */
.L_x_26:
[----:B------:R-:W-:Y:S01]  /*2e10*/  ULEA UR8, UR19, UR10, 0x3 ;  /* 0x0000000a13087291 */ /* 0x000fe2000f8e183f */
[----:B------:R-:W-:-:S03]  /*2e20*/  ISETP.GT.U32.AND P0, PT, R4, 0x1, PT ;  /* 0x000000010400780c */ /* 0x000fc60003f04070 */
[----:B------:R-:W-:-:S04]  /*2e30*/  UIADD3 UR8, UR8, 0xc8, URZ ;  /* 0x000000c808087890 */ /* 0x000fc8000fffe03f */
[----:B------:R-:W-:-:S09]  /*2e40*/  UPRMT UR8, URZ, 0x654, UR8 ;  /* 0x000006543f087896 */ /* 0x000fd20008000008 */
[----:B------:R-:W-:Y:S01]  /*2e50*/  SYNCS.ARRIVE.TRANS64.RED.A1T0 RZ, [UR8], RZ ;  /* 0x000000ffffff79a7 */ /* 0x000fe20008100408 */
[----:B------:R-:W-:Y:S05]  /*2e60*/  @P0 BRA `(.L_x_27) ;  /* 0x0000000000040947 */ /* 0x000fea0003800000 */
[----:B------:R-:W-:Y:S01]  /*2e70*/  BPT.TRAP 0x1 ;  /* 0x000000040000795c */ /* 0x000fe20000300000 */
.L_x_27:
[----:B------:R-:W-:Y:S01]  /*2e80*/  UIADD3 UR18, UR18, 0x1, URZ ;  /* 0x0000000112127890 */ /* 0x000fe2000fffe03f */
[C---:B------:R-:W-:Y:S01]  /*2e90*/  ISETP.GT.AND P0, PT, R8.reuse, 0x1, PT ;  /* 0x000000010800780c */ /* 0x040fe20003f04270 */
[----:B------:R-:W-:Y:S01]  /*2ea0*/  UIADD3 UR19, UR19, 0x1, URZ ;  /* 0x0000000113137890 */ /* 0x000fe2000fffe03f */
[----:B------:R-:W-:Y:S01]  /*2eb0*/  VIADD R8, R8, 0xffffffff ;  /* 0xffffffff08087836 */ /* 0x000fe20000000000 */
[----:B------:R-:W-:Y:S02]  /*2ec0*/  UISETP.NE.AND UP0, UPT, UR18, 0x19, UPT ;  /* 0x000000191200788c */ /* 0x000fe4000bf05270 */
[----:B------:R-:W-:Y:S02]  /*2ed0*/  UISETP.NE.AND UP1, UPT, UR19, 0x19, UPT ;  /* 0x000000191300788c */ /* 0x000fe4000bf25270 */
[----:B------:R-:W-:Y:S02]  /*2ee0*/  USEL UR8, URZ, 0x1, UP0 ;  /* 0x000000013f087887 */ /* 0x000fe40008000000 */
[----:B------:R-:W-:-:S02]  /*2ef0*/  USEL UR18, UR18, URZ, UP0 ;  /* 0x0000003f12127287 */ /* 0x000fc40008000000 */
[----:B------:R-:W-:Y:S02]  /*2f00*/  USEL UR19, UR19, URZ, UP1 ;  /* 0x0000003f13137287 */ /* 0x000fe40008800000 */
[----:B------:R-:W-:Y:S01]  /*2f10*/  LOP3.LUT R11, R11, UR8, RZ, 0x3c, !PT ;  /* 0x000000080b0b7c12 */ /* 0x000fe2000f8e3cff */
[----:B------:R-:W-:Y:S01]  /*2f20*/  UMOV UR8, 0x1 ;  /* 0x0000000100087882 */ /* 0x000fe20000000000 */
[----:B------:R-:W-:Y:S08]  /*2f30*/  @P0 BRA `(.L_x_28) ;  /* 0xfffffff400900947 */ /* 0x000ff0000383ffff */
.L_x_20:
[----:B------:R-:W-:Y:S01]  /*2f40*/  UISETP.NE.AND UP0, UPT, UR6, URZ, UPT ;  /* 0x0000003f0600728c */ /* 0x000fe2000bf05270 */
[----:B01----:R-:W0:Y:S03]  /*2f50*/  LDC R8, c[0x0][0x28c] ;  /* 0x0000a300ff087b82 */ /* 0x003e260000000800 */
[----:B------:R-:W-:-:S06]  /*2f60*/  USEL UR6, URZ, 0x1, !UP0 ;  /* 0x000000013f067887 */ /* 0x000fcc000c000000 */
[----:B------:R-:W-:Y:S02]  /*2f70*/  ISETP.NE.AND P0, PT, RZ, UR6, PT ;  /* 0x00000006ff007c0c */ /* 0x000fe4000bf05270 */
[----:B0-----:R-:W-:-:S11]  /*2f80*/  ISETP.GE.AND P1, PT, R8, 0x1, PT ;  /* 0x000000010800780c */ /* 0x001fd60003f26270 */
[----:B------:R-:W-:Y:S05]  /*2f90*/  @!P0 BRA `(.L_x_29) ;  /* 0x0000000400848947 */ /* 0x000fea0003800000 */
[----:B------:R-:W-:Y:S02]  /*2fa0*/  WARPGROUP.DEPBAR.LE gsb0, 0x0 ;  /* 0x00008000000079c5 */ /* 0x000fe40000010000 */
[----:B------:R-:W-:Y:S01]  /*2fb0*/  FADD R211, R72, R211 ;  /* 0x000000d348d37221 */ /* 0x000fe20000000000 */
        /* <DEDUP_REMOVED lines=94> */
[----:B------:R-:W-:-:S07]  /*35a0*/  FADD R206, R206, R71 ;  /* 0x00000047cece7221 */ /* 0x000fce0000000000 */
.L_x_29:
[----:B------:R-:W-:Y:S02]  /*35b0*/  WARPGROUP.DEPBAR.LE gsb0, 0x0 ;  /* 0x00008000000079c5 */ /* 0x000fe40000010000 */
[----:B------:R-:W-:Y:S05]  /*35c0*/  @!P1 BRA `(.L_x_30) ;  /* 0x0000000000409947 */ /* 0x000fea0003800000 */
[----:B------:R-:W-:-:S13]  /*35d0*/  ISETP.NE.AND P0, PT, R212, 0x3, PT ;  /* 0x00000003d400780c */ /* 0x000fda0003f05270 */
[----:B------:R-:W-:Y:S05]  /*35e0*/  @!P0 BRA `(.L_x_31) ;  /* 0x0000000000048947 */ /* 0x000fea0003800000 */
[----:B------:R-:W-:Y:S01]  /*35f0*/  BPT.TRAP 0x1 ;  /* 0x000000040000795c */ /* 0x000fe20000300000 */
.L_x_31:
[----:B------:R-:W-:Y:S01]  /*3600*/  UISETP.LT.AND UP0, UPT, UR9, 0x1, UPT ;  /* 0x000000010900788c */ /* 0x000fe2000bf01270 */
[----:B------:R-:W-:-:S03]  /*3610*/  ISETP.GT.U32.AND P0, PT, R4, 0x1, PT ;  /* 0x000000010400780c */ /* 0x000fc60003f04070 */
[----:B------:R-:W-:-:S04]  /*3620*/  USEL UR8, UR9, 0x1, UP0 ;  /* 0x0000000109087887 */ /* 0x000fc80008000000 */
[----:B------:R-:W-:-:S04]  /*3630*/  UIADD3 UR8, UR5, UR9, -UR8 ;  /* 0x0000000905087290 */ /* 0x000fc8000fffe808 */
[----:B------:R-:W-:-:S04]  /*3640*/  UIMAD.WIDE.U32 UR6, UR8, 0x51eb851f, URZ ;  /* 0x51eb851f080678a5 */ /* 0x000fc8000f8e003f */
[----:B------:R-:W-:-:S04]  /*3650*/  USHF.R.U32.HI UR6, URZ, 0x3, UR7 ;  /* 0x000000033f067899 */ /* 0x000fc80008011607 */
[----:B------:R-:W-:-:S04]  /*3660*/  UIMAD UR8, UR6, -0x19, UR8 ;  /* 0xffffffe7060878a4 */ /* 0x000fc8000f8e0208 */
[----:B------:R-:W-:-:S04]  /*3670*/  ULEA UR8, UR8, UR10, 0x3 ;  /* 0x0000000a08087291 */ /* 0x000fc8000f8e183f */
[----:B------:R-:W-:-:S04]  /*3680*/  UIADD3 UR8, UR8, 0xc8, URZ ;  /* 0x000000c808087890 */ /* 0x000fc8000fffe03f */
[----:B------:R-:W-:-:S09]  /*3690*/  UPRMT UR8, URZ, 0x654, UR8 ;  /* 0x000006543f087896 */ /* 0x000fd20008000008 */
[----:B------:R-:W-:Y:S01]  /*36a0*/  SYNCS.ARRIVE.TRANS64.RED.A1T0 RZ, [UR8], RZ ;  /* 0x000000ffffff79a7 */ /* 0x000fe20008100408 */
[----:B------:R-:W-:Y:S05]  /*36b0*/  @P0 BRA `(.L_x_30) ;  /* 0x0000000000040947 */ /* 0x000fea0003800000 */
[----:B------:R-:W-:Y:S01]  /*36c0*/  BPT.TRAP 0x1 ;  /* 0x000000040000795c */ /* 0x000fe20000300000 */
.L_x_30:
[----:B------:R-:W0:Y:S01]  /*36d0*/  LDC R12, c[0x0][0x288] ;  /* 0x0000a200ff0c7b82 */ /* 0x000e220000000800 */
[--C-:B------:R-:W-:Y:S01]  /*36e0*/  SHF.R.U32.HI R8, RZ, 0x2, R0.reuse ;  /* 0x00000002ff087819 */ /* 0x100fe20000011600 */
[----:B------:R-:W-:Y:S01]  /*36f0*/  IMAD R27, R7, 0x60, RZ ;  /* 0x00000060071b7824 */ /* 0x000fe200078e02ff */
[----:B------:R-:W-:Y:S01]  /*3700*/  SHF.R.U32.HI R11, RZ, 0x7, R0 ;  /* 0x00000007ff0b7819 */ /* 0x000fe20000011600 */
[----:B------:R-:W-:Y:S01]  /*3710*/  UIADD3 UR5, UR9, UR5, URZ ;  /* 0x0000000509057290 */ /* 0x000fe2000fffe03f */
[----:B------:R-:W-:Y:S01]  /*3720*/  LOP3.LUT R10, R0, 0x60, RZ, 0xc0, !PT ;  /* 0x00000060000a7812 */ /* 0x000fe200078ec0ff */
[----:B------:R-:W-:Y:S01]  /*3730*/  ULDC UR12, c[0x0][0x284] ;  /* 0x0000a100000c7ab9 */ /* 0x000fe20000000800 */
[----:B------:R-:W-:Y:S01]  /*3740*/  LOP3.LUT R9, R8, 0x7, RZ, 0xc0, !PT ;  /* 0x0000000708097812 */ /* 0x000fe200078ec0ff */
[----:B------:R-:W-:Y:S01]  /*3750*/  UISETP.GT.U32.AND UP0, UPT, UR5, 0x18, UPT ;  /* 0x000000180500788c */ /* 0x000fe2000bf04070 */
[----:B------:R-:W-:Y:S01]  /*3760*/  LOP3.LUT R8, R11, 0x1, RZ, 0xc0, !PT ;  /* 0x000000010b087812 */ /* 0x000fe200078ec0ff */
[----:B------:R-:W-:Y:S01]  /*3770*/  UISETP.GE.U32.AND UP1, UPT, UR9, 0x19, UPT ;  /* 0x000000190900788c */ /* 0x000fe2000bf26070 */
[----:B------:R-:W-:Y:S01]  /*3780*/  SHF.R.U32.HI R10, RZ, 0x1, R10 ;  /* 0x00000001ff0a7819 */ /* 0x000fe2000001160a */
[----:B------:R-:W-:Y:S01]  /*3790*/  UISETP.LT.U32.AND UP0, UPT, UR9, 0x19, UP0 ;  /* 0x000000190900788c */ /* 0x000fe20008701070 */
[----:B------:R-:W-:Y:S01]  /*37a0*/  LOP3.LUT R7, R0, 0x3, RZ, 0xc0, !PT ;  /* 0x0000000300077812 */ /* 0x000fe200078ec0ff */
[----:B------:R-:W-:Y:S01]  /*37b0*/  IMAD.SHL.U32 R14, R8, 0x40, RZ ;  /* 0x00000040080e7824 */ /* 0x000fe200078e00ff */
[-C--:B------:R-:W-:Y:S01]  /*37c0*/  IADD3 R11, RZ, -R10.reuse, -R9 ;  /* 0x8000000aff0b7210 */ /* 0x080fe20007ffe809 */
[----:B------:R-:W-:Y:S01]  /*37d0*/  ULDC.64 UR10, c[0x0][0x5d0] ;  /* 0x00017400000a7ab9 */ /* 0x000fe20000000a00 */
[----:B------:R-:W-:Y:S01]  /*37e0*/  SHF.R.S32.HI R28, RZ, 0x1f, R5 ;  /* 0x0000001fff1c7819 */ /* 0x000fe20000011405 */
[----:B------:R-:W-:Y:S01]  /*37f0*/  UIMAD.WIDE.U32 UR6, UR5, 0x51eb851f, URZ ;  /* 0x51eb851f050678a5 */ /* 0x000fe2000f8e003f */
[----:B------:R-:W-:Y:S01]  /*3800*/  LOP3.LUT R9, R14, 0x40, R9, 0xe2, !PT ;  /* 0x000000400e097812 */ /* 0x000fe200078ee209 */
[----:B------:R-:W-:Y:S01]  /*3810*/  IMAD R11, R8, -0x40, R11 ;  /* 0xffffffc0080b7824 */ /* 0x000fe200078e020b */
[----:B------:R-:W-:Y:S01]  /*3820*/  USEL UR8, URZ, 0x1, !UP0 ;  /* 0x000000013f087887 */ /* 0x000fe2000c000000 */
[----:B------:R-:W-:Y:S01]  /*3830*/  IMAD R14, R6, 0xc0, RZ ;  /* 0x000000c0060e7824 */ /* 0x000fe200078e02ff */
[----:B------:R-:W-:Y:S01]  /*3840*/  LOP3.LUT R10, R9, R10, RZ, 0xfc, !PT ;  /* 0x0000000a090a7212 */ /* 0x000fe200078efcff */
[----:B------:R-:W-:Y:S01]  /*3850*/  IMAD.SHL.U32 R8, R0, 0x2, RZ ;  /* 0x0000000200087824 */ /* 0x000fe200078e00ff */
[----:B0-----:R-:W-:Y:S01]  /*3860*/  ISETP.GE.AND P0, PT, R27, R12, PT ;  /* 0x0000000c1b00720c */ /* 0x001fe20003f06270 */
[----:B------:R-:W-:Y:S01]  /*3870*/  IMAD R16, R7, -0x2, R12 ;  /* 0xfffffffe07107824 */ /* 0x000fe200078e020c */
[----:B------:R-:W-:Y:S01]  /*3880*/  USHF.R.U32.HI UR6, URZ, 0x3, UR7 ;  /* 0x000000033f067899 */ /* 0x000fe20008011607 */
[----:B------:R-:W-:Y:S01]  /*3890*/  IMAD R12, R28, UR10, RZ ;  /* 0x0000000a1c0c7c24 */ /* 0x000fe2000f8e02ff */
[C---:B------:R-:W-:Y:S01]  /*38a0*/  ISETP.GE.OR P0, PT, R14.reuse, UR12, P0 ;  /* 0x0000000c0e007c0c */ /* 0x040fe20008706670 */
[----:B------:R-:W-:Y:S01]  /*38b0*/  ULOP3.LUT UR4, UR4, UR8, URZ, 0x3c, !UPT ;  /* 0x0000000804047292 */ /* 0x000fe2000f8e3c3f */
[----:B------:R-:W-:Y:S01]  /*38c0*/  LOP3.LUT R8, R27, 0x6, R8, 0xf8, !PT ;  /* 0x000000061b087812 */ /* 0x000fe200078ef808 */
[----:B------:R-:W-:Y:S01]  /*38d0*/  IMAD R7, R5, UR11, R12 ;  /* 0x0000000b05077c24 */ /* 0x000fe2000f8e020c */
[----:B------:R-:W-:Y:S01]  /*38e0*/  IADD3 R30, -R14, UR12, R11 ;  /* 0x0000000c0e1e7c10 */ /* 0x000fe2000fffe10b */
[----:B------:R-:W-:Y:S01]  /*38f0*/  IMAD.MOV.U32 R11, RZ, RZ, RZ ;  /* 0x000000ffff0b7224 */ /* 0x000fe200078e00ff */
[----:B------:R-:W-:Y:S01]  /*3900*/  SHF.R.S32.HI R9, RZ, 0x1f, R8 ;  /* 0x0000001fff097819 */ /* 0x000fe20000011408 */
[----:B------:R-:W-:Y:S01]  /*3910*/  UIMAD UR5, UR6, -0x19, UR5 ;  /* 0xffffffe7060578a4 */ /* 0x000fe2000f8e0205 */
[----:B------:R-:W-:Y:S01]  /*3920*/  IMAD.IADD R27, R16, 0x1, -R27 ;  /* 0x00000001101b7824 */ /* 0x000fe200078e0a1b */
[----:B------:R-:W-:Y:S01]  /*3930*/  @UP1 ULOP3.LUT UR4, UR4, 0x1, UR6, 0x78, !UPT ;  /* 0x0000000104041892 */ /* 0x000fe2000f8e7806 */
[----:B------:R-:W-:-:S02]  /*3940*/  IMAD.MOV.U32 R26, RZ, RZ, -0x1 ;  /* 0xffffffffff1a7424 */ /* 0x000fc400078e00ff */
[----:B------:R-:W-:-:S04]  /*3950*/  IMAD.WIDE.U32 R12, R5, UR10, R8 ;  /* 0x0000000a050c7c25 */ /* 0x000fc8000f8e0008 */
[----:B------:R-:W-:Y:S02]  /*3960*/  IMAD.IADD R13, R13, 0x1, R7 ;  /* 0x000000010d0d7824 */ /* 0x000fe400078e0207 */
[----:B------:R-:W-:Y:S01]  /*3970*/  IMAD.WIDE R6, R6, 0xc0, R10 ;  /* 0x000000c006067825 */ /* 0x000fe200078e020a */
[----:B------:R-:W-:Y:S06]  /*3980*/  @P0 BRA `(.L_x_32) ;  /* 0x0000006800840947 */ /* 0x000fec0003800000 */
[----:B------:R-:W0:Y:S01]  /*3990*/  LDC.64 R14, c[0x0][0x5c8] ;  /* 0x00017200ff0e7b82 */ /* 0x000e220000000a00 */
[----:B------:R-:W-:Y:S01]  /*39a0*/  ULDC.64 UR6, c[0x0][0x5c0] ;  /* 0x0001700000067ab9 */ /* 0x000fe20000000a00 */
[----:B------:R-:W-:Y:S01]  /*39b0*/  BSSY B0, `(.L_x_32) ;  /* 0x000069e000007945 */ /* 0x000fe20003800000 */
[-C--:B0-----:R-:W-:Y:S01]  /*39c0*/  IMAD R10, R7, R14.reuse, RZ ;  /* 0x0000000e070a7224 */ /* 0x081fe200078e02ff */
[----:B------:R-:W-:Y:S01]  /*39d0*/  SHF.L.U64.HI R24, R14, 0x3, R15 ;  /* 0x000000030e187819 */ /* 0x000fe2000001020f */
[----:B------:R-:W-:-:S04]  /*39e0*/  IMAD.WIDE.U32 R12, R6, R14, R12 ;  /* 0x0000000e060c7225 */ /* 0x000fc800078e000c */
[----:B------:R-:W-:Y:S01]  /*39f0*/  IMAD R11, R6, R15, R10 ;  /* 0x0000000f060b7224 */ /* 0x000fe200078e020a */
[----:B------:R-:W-:Y:S01]  /*3a00*/  IADD3 R10, P4, R12, UR6, RZ ;  /* 0x000000060c0a7c10 */ /* 0x000fe2000ff9e0ff */
[C---:B------:R-:W-:Y:S01]  /*3a10*/  IMAD.SHL.U32 R25, R14.reuse, 0x8, RZ ;  /* 0x000000080e197824 */ /* 0x040fe200078e00ff */
[----:B------:R-:W-:Y:S01]  /*3a20*/  LEA R16, P2, R14, R12, 0x7 ;  /* 0x0000000c0e107211 */ /* 0x000fe200078438ff */
[----:B------:R-:W-:-:S03]  /*3a30*/  IMAD.IADD R13, R13, 0x1, R11 ;  /* 0x000000010d0d7824 */ /* 0x000fc600078e020b */
[----:B------:R-:W-:Y:S02]  /*3a40*/  IADD3 R12, P1, P0, R12, UR6, R25 ;  /* 0x000000060c0c7c10 */ /* 0x000fe4000f83e019 */
[----:B------:R-:W-:Y:S02]  /*3a50*/  IADD3.X R11, R13, UR7, RZ, P4, !PT ;  /* 0x000000070d0b7c10 */ /* 0x000fe4000a7fe4ff */
[----:B---3-5:R-:W-:Y:S02]  /*3a60*/  FSETP.NEU.AND P4, PT, R208, RZ, PT ;  /* 0x000000ffd000720b */ /* 0x028fe40003f8d000 */
[----:B------:R-:W-:Y:S02]  /*3a70*/  LEA.HI.X R17, R14, R13, R15, 0x7, P2 ;  /* 0x0000000d0e117211 */ /* 0x000fe400010f3c0f */
[C---:B------:R-:W-:Y:S02]  /*3a80*/  IADD3 R14, P2, R16.reuse, UR6, RZ ;  /* 0x00000006100e7c10 */ /* 0x040fe4000ff5e0ff */
[----:B------:R-:W-:-:S02]  /*3a90*/  IADD3 R16, P5, P6, R16, UR6, R25 ;  /* 0x0000000610107c10 */ /* 0x000fc4000febe019 */
[----:B------:R-:W-:Y:S02]  /*3aa0*/  IADD3.X R15, R17, UR7, RZ, P2, !PT ;  /* 0x00000007110f7c10 */ /* 0x000fe400097fe4ff */
[--C-:B------:R-:W-:Y:S02]  /*3ab0*/  IADD3.X R13, R13, UR7, R24.reuse, P1, P0 ;  /* 0x000000070d0d7c10 */ /* 0x100fe40008fe0418 */
[----:B------:R-:W-:Y:S01]  /*3ac0*/  IADD3.X R17, R17, UR7, R24, P5, P6 ;  /* 0x0000000711117c10 */ /* 0x000fe2000afec418 */
[----:B------:R-:W-:Y:S06]  /*3ad0*/  @!P4 BRA `(.L_x_33) ;  /* 0x00000050001cc947 */ /* 0x000fec0003800000 */
[----:B------:R-:W-:Y:S01]  /*3ae0*/  ULDC.64 UR6, c[0x0][0x5b8] ;  /* 0x00016e0000067ab9 */ /* 0x000fe20000000a00 */
[----:B------:R-:W-:Y:S01]  /*3af0*/  ISETP.GE.AND P0, PT, R30, 0x1, PT ;  /* 0x000000011e00780c */ /* 0x000fe20003f06270 */
[----:B------:R-:W-:Y:S01]  /*3b00*/  IMAD R24, R28, UR6, RZ ;  /* 0x000000061c187c24 */ /* 0x000fe2000f8e02ff */
[----:B------:R-:W-:Y:S01]  /*3b10*/  ULDC.64 UR10, c[0x0][0x5a8] ;  /* 0x00016a00000a7ab9 */ /* 0x000fe20000000a00 */
[----:B------:R-:W-:Y:S01]  /*3b20*/  IMAD.WIDE.U32 R8, R5, UR6, R8 ;  /* 0x0000000605087c25 */ /* 0x000fe2000f8e0008 */
[----:B------:R-:W-:Y:S01]  /*3b30*/  ISETP.LT.OR P4, PT, R27, 0x1, !P0 ;  /* 0x000000011b00780c */ /* 0x000fe20004781670 */
[----:B------:R-:W-:Y:S02]  /*3b40*/  BSSY B1, `(.L_x_34) ;  /* 0x000000c000017945 */ /* 0x000fe40003800000 */
[----:B------:R-:W-:Y:S01]  /*3b50*/  IMAD R5, R5, UR7, R24 ;  /* 0x0000000705057c24 */ /* 0x000fe2000f8e0218 */
[----:B------:R-:W-:-:S03]  /*3b60*/  ULDC.64 UR6, c[0x0][0x5b0] ;  /* 0x00016c0000067ab9 */ /* 0x000fc60000000a00 */
[----:B------:R-:W-:Y:S02]  /*3b70*/  IMAD.IADD R9, R9, 0x1, R5 ;  /* 0x0000000109097824 */ /* 0x000fe400078e0205 */
[----:B------:R-:W-:Y:S02]  /*3b80*/  IMAD R5, R7, UR6, RZ ;  /* 0x0000000607057c24 */ /* 0x000fe4000f8e02ff */
[----:B------:R-:W-:-:S04]  /*3b90*/  IMAD.WIDE.U32 R24, R6, UR6, R8 ;  /* 0x0000000606187c25 */ /* 0x000fc8000f8e0008 */
[----:B------:R-:W-:Y:S01]  /*3ba0*/  IMAD R5, R6, UR7, R5 ;  /* 0x0000000706057c24 */ /* 0x000fe2000f8e0205 */
[----:B------:R-:W-:-:S04]  /*3bb0*/  IADD3 R24, P1, R24, UR10, RZ ;  /* 0x0000000a18187c10 */ /* 0x000fc8000ff3e0ff */
[--C-:B------:R-:W-:Y:S02]  /*3bc0*/  IADD3.X R25, R25, UR11, R5.reuse, P1, !PT ;  /* 0x0000000b19197c10 */ /* 0x100fe40008ffe405 */
[----:B------:R-:W-:Y:S01]  /*3bd0*/  PRMT R5, RZ, 0x7610, R5 ;  /* 0x00007610ff057816 */ /* 0x000fe20000000005 */
[----:B------:R-:W-:Y:S06]  /*3be0*/  @P4 BRA `(.L_x_35) ;  /* 0x0000000000044947 */ /* 0x000fec0003800000 */
[----:B------:R0:W5:Y:S02]  /*3bf0*/  LDG.E.U8 R5, desc[UR16][R24.64] ;  /* 0x0000001018057981 */ /* 0x000164000c1e1100 */
.L_x_35:
[----:B------:R-:W-:Y:S05]  /*3c00*/  BSYNC B1 ;  /* 0x0000000000017941 */ /* 0x000fea0003800000 */
.L_x_34:
[----:B-----5:R-:W-:Y:S01]  /*3c10*/  LOP3.LUT R5, R5, 0xff, RZ, 0xc0, !PT ;  /* 0x000000ff05057812 */ /* 0x020fe200078ec0ff */
[----:B------:R-:W-:Y:S01]  /*3c20*/  BSSY B1, `(.L_x_36) ;  /* 0x000000b000017945 */ /* 0x000fe20003800000 */
[----:B------:R-:W-:Y:S02]  /*3c30*/  ISETP.LT.OR P2, PT, R27, 0x2, !P0 ;  /* 0x000000021b00780c */ /* 0x000fe40004741670 */
[----:B------:R-:W-:-:S05]  /*3c40*/  F2FP.F16.E4M3.UNPACK_B R5, R5 ;  /* 0x00000005ff05723e */ /* 0x000fca00020006ff */
[----:B------:R-:W-:-:S05]  /*3c50*/  HADD2.F32 R5, -RZ, R5.H0_H0 ;  /* 0x20000005ff057230 */ /* 0x000fca0000004100 */
[----:B------:R-:W-:Y:S01]  /*3c60*/  FMUL R28, R5, R208 ;  /* 0x000000d0051c7220 */ /* 0x000fe20000400000 */
[----:B------:R-:W-:-:S03]  /*3c70*/  PRMT R5, RZ, 0x7610, R5 ;  /* 0x00007610ff057816 */ /* 0x000fc60000000005 */
[----:B--2---:R-:W-:-:S05]  /*3c80*/  FFMA R28, R211, R209, R28 ;  /* 0x000000d1d31c7223 */ /* 0x004fca000000001c */
[----:B------:R-:W-:-:S05]  /*3c90*/  F2FP.SATFINITE.E4M3.F32.PACK_AB_MERGE_C R29, RZ, R28, RZ ;  /* 0x0000001cff1d723e */ /* 0x000fca00048070ff */
[----:B------:R1:W-:Y:S01]  /*3ca0*/  @!P4 STG.E.U8 desc[UR16][R10.64], R29 ;  /* 0x0000001d0a00c986 */ /* 0x0003e2000c101110 */
[----:B------:R-:W-:Y:S05]  /*3cb0*/  @P2 BRA `(.L_x_37) ;  /* 0x0000000000042947 */ /* 0x000fea0003800000 */
[----:B------:R2:W5:Y:S02]  /*3cc0*/  LDG.E.U8 R5, desc[UR16][R24.64+0x1] ;  /* 0x0000011018057981 */ /* 0x000564000c1e1100 */
.L_x_37:
[----:B------:R-:W-:Y:S05]  /*3cd0*/  BSYNC B1 ;  /* 0x0000000000017941 */ /* 0x000fea0003800000 */
.L_x_36:
[----:B-----5:R-:W-:Y:S01]  /*3ce0*/  LOP3.LUT R5, R5, 0xff, RZ, 0xc0, !PT ;  /* 0x000000ff05057812 */ /* 0x020fe200078ec0ff */
[----:B------:R-:W-:Y:S01]  /*3cf0*/  BSSY B1, `(.L_x_38) ;  /* 0x0000013000017945 */ /* 0x000fe20003800000 */
[----:B------:R-:W-:Y:S02]  /*3d00*/  IADD3 R31, P1, R6, 0x8, RZ ;  /* 0x00000008061f7810 */ /* 0x000fe40007f3e0ff */
[----:B------:R-:W-:-:S03]  /*3d10*/  F2FP.F16.E4M3.UNPACK_B R5, R5 ;  /* 0x00000005ff05723e */ /* 0x000fc600020006ff */
[----:B------:R-:W-:Y:S01]  /*3d20*/  IMAD.X R28, RZ, RZ, R7, P1 ;  /* 0x000000ffff1c7224 */ /* 0x000fe200008e0607 */
[----:B------:R-:W-:Y:S01]  /*3d30*/  ISETP.GE.AND P1, PT, R30, 0x9, PT ;  /* 0x000000091e00780c */ /* 0x000fe20003f26270 */
[----:B------:R-:W-:Y:S02]  /*3d40*/  HADD2.F32 R5, -RZ, R5.H0_H0 ;  /* 0x20000005ff057230 */ /* 0x000fe40000004100 */
[----:B------:R-:W-:Y:S01]  /*3d50*/  IMAD R32, R28, UR6, RZ ;  /* 0x000000061c207c24 */ /* 0x000fe2000f8e02ff */
[----:B------:R-:W-:Y:S01]  /*3d60*/  ISETP.LT.OR P5, PT, R27, 0x1, !P1 ;  /* 0x000000011b00780c */ /* 0x000fe20004fa1670 */
[----:B-1----:R-:W-:-:S04]  /*3d70*/  IMAD.WIDE.U32 R28, R31, UR6, R8 ;  /* 0x000000061f1c7c25 */ /* 0x002fc8000f8e0008 */
[----:B------:R-:W-:Y:S01]  /*3d80*/  FMUL R5, R5, R208 ;  /* 0x000000d005057220 */ /* 0x000fe20000400000 */
[----:B------:R-:W-:-:S03]  /*3d90*/  IMAD R31, R31, UR7, R32 ;  /* 0x000000071f1f7c24 */ /* 0x000fc6000f8e0220 */
[----:B------:R-:W-:Y:S01]  /*3da0*/  FFMA R5, R210, R209, R5 ;  /* 0x000000d1d2057223 */ /* 0x000fe20000000005 */
[----:B------:R-:W-:-:S04]  /*3db0*/  IADD3 R28, P4, R28, UR10, RZ ;  /* 0x0000000a1c1c7c10 */ /* 0x000fc8000ff9e0ff */
[----:B------:R-:W-:Y:S02]  /*3dc0*/  F2FP.SATFINITE.E4M3.F32.PACK_AB_MERGE_C R33, RZ, R5, RZ ;  /* 0x00000005ff21723e */ /* 0x000fe400048070ff */
[----:B------:R-:W-:Y:S02]  /*3dd0*/  IADD3.X R29, R29, UR11, R31, P4, !PT ;  /* 0x0000000b1d1d7c10 */ /* 0x000fe4000a7fe41f */
[----:B------:R-:W-:Y:S01]  /*3de0*/  PRMT R5, RZ, 0x7610, R5 ;  /* 0x00007610ff057816 */ /* 0x000fe20000000005 */
[----:B------:R1:W-:Y:S01]  /*3df0*/  @!P2 STG.E.U8 desc[UR16][R10.64+0x1], R33 ;  /* 0x000001210a00a986 */ /* 0x0003e2000c101110 */
[----:B------:R-:W-:Y:S05]  /*3e00*/  @P5 BRA `(.L_x_39) ;  /* 0x0000000000045947 */ /* 0x000fea0003800000 */
[----:B------:R3:W5:Y:S02]  /*3e10*/  LDG.E.U8 R5, desc[UR16][R28.64] ;  /* 0x000000101c057981 */ /* 0x000764000c1e1100 */
.L_x_39:
[----:B------:R-:W-:Y:S05]  /*3e20*/  BSYNC B1 ;  /* 0x0000000000017941 */ /* 0x000fea0003800000 */
.L_x_38:
[----:B-----5:R-:W-:Y:S01]  /*3e30*/  LOP3.LUT R5, R5, 0xff, RZ, 0xc0, !PT ;  /* 0x000000ff05057812 */ /* 0x020fe200078ec0ff */
[----:B------:R-:W-:Y:S01]  /*3e40*/  BSSY B1, `(.L_x_40) ;  /* 0x000000b000017945 */ /* 0x000fe20003800000 */
[----:B------:R-:W-:Y:S02]  /*3e50*/  ISETP.LT.OR P2, PT, R27, 0x2, !P1 ;  /* 0x000000021b00780c */ /* 0x000fe40004f41670 */
[----:B------:R-:W-:-:S05]  /*3e60*/  F2FP.F16.E4M3.UNPACK_B R5, R5 ;  /* 0x00000005ff05723e */ /* 0x000fca00020006ff */
[----:B------:R-:W-:-:S05]  /*3e70*/  HADD2.F32 R5, -RZ, R5.H0_H0 ;  /* 0x20000005ff057230 */ /* 0x000fca0000004100 */
[----:B------:R-:W-:Y:S01]  /*3e80*/  FMUL R32, R5, R208 ;  /* 0x000000d005207220 */ /* 0x000fe20000400000 */
[----:B------:R-:W-:-:S03]  /*3e90*/  PRMT R5, RZ, 0x7610, R5 ;  /* 0x00007610ff057816 */ /* 0x000fc60000000005 */
[----:B------:R-:W-:-:S05]  /*3ea0*/  FFMA R32, R19, R209, R32 ;  /* 0x000000d113207223 */ /* 0x000fca0000000020 */
[----:B------:R-:W-:-:S05]  /*3eb0*/  F2FP.SATFINITE.E4M3.F32.PACK_AB_MERGE_C R19, RZ, R32, RZ ;  /* 0x00000020ff13723e */ /* 0x000fca00048070ff */
[----:B------:R4:W-:Y:S01]  /*3ec0*/  @!P5 STG.E.U8 desc[UR16][R12.64], R19 ;  /* 0x000000130c00d986 */ /* 0x0009e2000c101110 */
[----:B------:R-:W-:Y:S05]  /*3ed0*/  @P2 BRA `(.L_x_41) ;  /* 0x0000000000042947 */ /* 0x000fea0003800000 */
[----:B------:R0:W5:Y:S02]  /*3ee0*/  LDG.E.U8 R5, desc[UR16][R28.64+0x1] ;  /* 0x000001101c057981 */ /* 0x000164000c1e1100 */
.L_x_41:
[----:B------:R-:W-:Y:S05]  /*3ef0*/  BSYNC B1 ;  /* 0x0000000000017941 */ /* 0x000fea0003800000 */
.L_x_40:
[----:B-----5:R-:W-:Y:S01]  /*3f00*/  LOP3.LUT R5, R5, 0xff, RZ, 0xc0, !PT ;  /* 0x000000ff05057812 */ /* 0x020fe200078ec0ff */
[----:B------:R-:W-:Y:S01]  /*3f10*/  BSSY B1, `(.L_x_42) ;  /* 0x000000b000017945 */ /* 0x000fe20003800000 */
[----:B------:R-:W-:Y:S02]  /*3f20*/  ISETP.LT.OR P4, PT, R27, 0x9, !P0 ;  /* 0x000000091b00780c */ /* 0x000fe40004781670 */
[----:B------:R-:W-:-:S05]  /*3f30*/  F2FP.F16.E4M3.UNPACK_B R5, R5 ;  /* 0x00000005ff05723e */ /* 0x000fca00020006ff */
[----:B------:R-:W-:-:S05]  /*3f40*/  HADD2.F32 R5, -RZ, R5.H0_H0 ;  /* 0x20000005ff057230 */ /* 0x000fca0000004100 */
[----:B------:R-:W-:-:S04]  /*3f50*/  FMUL R5, R5, R208 ;  /* 0x000000d005057220 */ /* 0x000fc80000400000 */
[----:B------:R-:W-:-:S05]  /*3f60*/  FFMA R5, R18, R209, R5 ;  /* 0x000000d112057223 */ /* 0x000fca0000000005 */
[----:B----4-:R-:W-:Y:S02]  /*3f70*/  F2FP.SATFINITE.E4M3.F32.PACK_AB_MERGE_C R19, RZ, R5, RZ ;  /* 0x00000005ff13723e */ /* 0x010fe400048070ff */
[----:B------:R-:W-:-:S03]  /*3f80*/  PRMT R5, RZ, 0x7610, R5 ;  /* 0x00007610ff057816 */ /* 0x000fc60000000005 */
[----:B------:R4:W-:Y:S01]  /*3f90*/  @!P2 STG.E.U8 desc[UR16][R12.64+0x1], R19 ;  /* 0x000001130c00a986 */ /* 0x0009e2000c101110 */
[----:B------:R-:W-:Y:S05]  /*3fa0*/  @P4 BRA `(.L_x_43) ;  /* 0x0000000000044947 */ /* 0x000fea0003800000 */
[----:B------:R0:W5:Y:S02]  /*3fb0*/  LDG.E.U8 R5, desc[UR16][R24.64+0x8] ;  /* 0x0000081018057981 */ /* 0x000164000c1e1100 */
.L_x_43:
[----:B------:R-:W-:Y:S05]  /*3fc0*/  BSYNC B1 ;  /* 0x0000000000017941 */ /* 0x000fea0003800000 */
.L_x_42:
        /* <DEDUP_REMOVED lines=8> */
[----:B----4-:R-:W-:-:S05]  /*4050*/  F2FP.SATFINITE.E4M3.F32.PACK_AB_MERGE_C R19, RZ, R18, RZ ;  /* 0x00000012ff13723e */ /* 0x010fca00048070ff */
[----:B------:R4:W-:Y:S01]  /*4060*/  @!P4 STG.E.U8 desc[UR16][R10.64+0x8], R19 ;  /* 0x000008130a00c986 */ /* 0x0009e2000c101110 */
[----:B------:R-:W-:Y:S05]  /*4070*/  @P2 BRA `(.L_x_45) ;  /* 0x0000000000042947 */ /* 0x000fea0003800000 */
[----:B------:R0:W5:Y:S02]  /*4080*/  LDG.E.U8 R5, desc[UR16][R24.64+0x9] ;  /* 0x0000091018057981 */ /* 0x000164000c1e1100 */
.L_x_45:
[----:B------:R-:W-:Y:S05]  /*4090*/  BSYNC B1 ;  /* 0x0000000000017941 */ /* 0x000fea0003800000 */
.L_x_44:
        /* <DEDUP_REMOVED lines=12> */
.L_x_47:
[----:B------:R-:W-:Y:S05]  /*4160*/  BSYNC B1 ;  /* 0x0000000000017941 */ /* 0x000fea0003800000 */
.L_x_46:
        /* <DEDUP_REMOVED lines=12> */
.L_x_49:
[----:B------:R-:W-:Y:S05]  /*4230*/  BSYNC B1 ;  /* 0x0000000000017941 */ /* 0x000fea0003800000 */
.L_x_48:
        /* <DEDUP_REMOVED lines=12> */
.L_x_51:
[----:B------:R-:W-:Y:S05]  /*4300*/  BSYNC B1 ;  /* 0x0000000000017941 */ /* 0x000fea0003800000 */
.L_x_50:
        /* <DEDUP_REMOVED lines=12> */
.L_x_53:
[----:B------:R-:W-:Y:S05]  /*43d0*/  BSYNC B1 ;  /* 0x0000000000017941 */ /* 0x000fea0003800000 */
.L_x_52:
        /* <DEDUP_REMOVED lines=12> */
.L_x_55:
[----:B------:R-:W-:Y:S05]  /*44a0*/  BSYNC B1 ;  /* 0x0000000000017941 */ /* 0x000fea0003800000 */
.L_x_54:
        /* <DEDUP_REMOVED lines=12> */
.L_x_57:
[----:B------:R-:W-:Y:S05]  /*4570*/  BSYNC B1 ;  /* 0x0000000000017941 */ /* 0x000fea0003800000 */
.L_x_56:
        /* <DEDUP_REMOVED lines=12> */
.L_x_59:
[----:B------:R-:W-:Y:S05]  /*4640*/  BSYNC B1 ;  /* 0x0000000000017941 */ /* 0x000fea0003800000 */
.L_x_58:
        /* <DEDUP_REMOVED lines=12> */
.L_x_61:
[----:B------:R-:W-:Y:S05]  /*4710*/  BSYNC B1 ;  /* 0x0000000000017941 */ /* 0x000fea0003800000 */
.L_x_60:
        /* <DEDUP_REMOVED lines=12> */
.L_x_63:
[----:B------:R-:W-:Y:S05]  /*47e0*/  BSYNC B1 ;  /* 0x0000000000017941 */ /* 0x000fea0003800000 */
.L_x_62:
        /* <DEDUP_REMOVED lines=12> */
.L_x_65:
[----:B------:R-:W-:Y:S05]  /*48b0*/  BSYNC B1 ;  /* 0x0000000000017941 */ /* 0x000fea0003800000 */
.L_x_64:
        /* <DEDUP_REMOVED lines=12> */
.L_x_67:
[----:B------:R-:W-:Y:S05]  /*4980*/  BSYNC B1 ;  /* 0x0000000000017941 */ /* 0x000fea0003800000 */
.L_x_66:
        /* <DEDUP_REMOVED lines=12> */
.L_x_69:
[----:B------:R-:W-:Y:S05]  /*4a50*/  BSYNC B1 ;  /* 0x0000000000017941 */ /* 0x000fea0003800000 */
.L_x_68:
        /* <DEDUP_REMOVED lines=12> */
.L_x_71:
[----:B------:R-:W-:Y:S05]  /*4b20*/  BSYNC B1 ;  /* 0x0000000000017941 */ /* 0x000fea0003800000 */
.L_x_70:
        /* <DEDUP_REMOVED lines=12> */
.L_x_73:
[----:B------:R-:W-:Y:S05]  /*4bf0*/  BSYNC B1 ;  /* 0x0000000000017941 */ /* 0x000fea0003800000 */
.L_x_72:
        /* <DEDUP_REMOVED lines=12> */
.L_x_75:
[----:B------:R-:W-:Y:S05]  /*4cc0*/  BSYNC B1 ;  /* 0x0000000000017941 */ /* 0x000fea0003800000 */
.L_x_74:
        /* <DEDUP_REMOVED lines=12> */
.L_x_77:
[----:B------:R-:W-:Y:S05]  /*4d90*/  BSYNC B1 ;  /* 0x0000000000017941 */ /* 0x000fea0003800000 */
.L_x_76:
        /* <DEDUP_REMOVED lines=12> */
.L_x_79:
[----:B------:R-:W-:Y:S05]  /*4e60*/  BSYNC B1 ;  /* 0x0000000000017941 */ /* 0x000fea0003800000 */
.L_x_78:
        /* <DEDUP_REMOVED lines=12> */
.L_x_81:
[----:B------:R-:W-:Y:S05]  /*4f30*/  BSYNC B1 ;  /* 0x0000000000017941 */ /* 0x000fea0003800000 */
.L_x_80:
        /* <DEDUP_REMOVED lines=12> */
.L_x_83:
[----:B------:R-:W-:Y:S05]  /*5000*/  BSYNC B1 ;  /* 0x0000000000017941 */ /* 0x000fea0003800000 */
.L_x_82:
        /* <DEDUP_REMOVED lines=12> */
.L_x_85:
[----:B------:R-:W-:Y:S05]  /*50d0*/  BSYNC B1 ;  /* 0x0000000000017941 */ /* 0x000fea0003800000 */
.L_x_84:
        /* <DEDUP_REMOVED lines=12> */
.L_x_87:
[----:B------:R-:W-:Y:S05]  /*51a0*/  BSYNC B1 ;  /* 0x0000000000017941 */ /* 0x000fea0003800000 */
.L_x_86:
        /* <DEDUP_REMOVED lines=12> */
.L_x_89:
[----:B------:R-:W-:Y:S05]  /*5270*/  BSYNC B1 ;  /* 0x0000000000017941 */ /* 0x000fea0003800000 */
.L_x_88:
        /* <DEDUP_REMOVED lines=12> */
.L_x_91:
[----:B------:R-:W-:Y:S05]  /*5340*/  BSYNC B1 ;  /* 0x0000000000017941 */ /* 0x000fea0003800000 */
.L_x_90:
        /* <DEDUP_REMOVED lines=12> */
.L_x_93:
[----:B------:R-:W-:Y:S05]  /*5410*/  BSYNC B1 ;  /* 0x0000000000017941 */ /* 0x000fea0003800000 */
.L_x_92:
        /* <DEDUP_REMOVED lines=12> */
.L_x_95:
[----:B------:R-:W-:Y:S05]  /*54e0*/  BSYNC B1 ;  /* 0x0000000000017941 */ /* 0x000fea0003800000 */
.L_x_94:
        /* <DEDUP_REMOVED lines=12> */
.L_x_97:
[----:B------:R-:W-:Y:S05]  /*55b0*/  BSYNC B1 ;  /* 0x0000000000017941 */ /* 0x000fea0003800000 */
.L_x_96:
        /* <DEDUP_REMOVED lines=12> */
.L_x_99:
[----:B------:R-:W-:Y:S05]  /*5680*/  BSYNC B1 ;  /* 0x0000000000017941 */ /* 0x000fea0003800000 */
.L_x_98:
        /* <DEDUP_REMOVED lines=12> */
.L_x_101:
[----:B------:R-:W-:Y:S05]  /*5750*/  BSYNC B1 ;  /* 0x0000000000017941 */ /* 0x000fea0003800000 */
.L_x_100:
        /* <DEDUP_REMOVED lines=12> */
.L_x_103:
[----:B------:R-:W-:Y:S05]  /*5820*/  BSYNC B1 ;  /* 0x0000000000017941 */ /* 0x000fea0003800000 */
.L_x_102:
        /* <DEDUP_REMOVED lines=12> */
.L_x_105:
[----:B------:R-:W-:Y:S05]  /*58f0*/  BSYNC B1 ;  /* 0x0000000000017941 */ /* 0x000fea0003800000 */
.L_x_104:
        /* <DEDUP_REMOVED lines=12> */
.L_x_107:
[----:B------:R-:W-:Y:S05]  /*59c0*/  BSYNC B1 ;  /* 0x0000000000017941 */ /* 0x000fea0003800000 */
.L_x_106:
        /* <DEDUP_REMOVED lines=12> */
.L_x_109:
[----:B------:R-:W-:Y:S05]  /*5a90*/  BSYNC B1 ;  /* 0x0000000000017941 */ /* 0x000fea0003800000 */
.L_x_108:
        /* <DEDUP_REMOVED lines=12> */
.L_x_111:
[----:B------:R-:W-:Y:S05]  /*5b60*/  BSYNC B1 ;  /* 0x0000000000017941 */ /* 0x000fea0003800000 */
.L_x_110:
        /* <DEDUP_REMOVED lines=12> */
.L_x_113:
[----:B------:R-:W-:Y:S05]  /*5c30*/  BSYNC B1 ;  /* 0x0000000000017941 */ /* 0x000fea0003800000 */
.L_x_112:
        /* <DEDUP_REMOVED lines=12> */
.L_x_115:
[----:B------:R-:W-:Y:S05]  /*5d00*/  BSYNC B1 ;  /* 0x0000000000017941 */ /* 0x000fea0003800000 */
.L_x_114:
        /* <DEDUP_REMOVED lines=12> */
.L_x_117:
[----:B------:R-:W-:Y:S05]  /*5dd0*/  BSYNC B1 ;  /* 0x0000000000017941 */ /* 0x000fea0003800000 */
.L_x_116:
        /* <DEDUP_REMOVED lines=12> */
.L_x_119:
[----:B------:R-:W-:Y:S05]  /*5ea0*/  BSYNC B1 ;  /* 0x0000000000017941 */ /* 0x000fea0003800000 */
.L_x_118:
        /* <DEDUP_REMOVED lines=12> */
.L_x_121:
[----:B------:R-:W-:Y:S05]  /*5f70*/  BSYNC B1 ;  /* 0x0000000000017941 */ /* 0x000fea0003800000 */
.L_x_120:
        /* <DEDUP_REMOVED lines=12> */
.L_x_123:
[----:B------:R-:W-:Y:S05]  /*6040*/  BSYNC B1 ;  /* 0x0000000000017941 */ /* 0x000fea0003800000 */
.L_x_122:
        /* <DEDUP_REMOVED lines=12> */
.L_x_125:
[----:B------:R-:W-:Y:S05]  /*6110*/  BSYNC B1 ;  /* 0x0000000000017941 */ /* 0x000fea0003800000 */
.L_x_124:
        /* <DEDUP_REMOVED lines=12> */
.L_x_127:
[----:B------:R-:W-:Y:S05]  /*61e0*/  BSYNC B1 ;  /* 0x0000000000017941 */ /* 0x000fea0003800000 */
.L_x_126:
[----:B-----5:R-:W-:Y:S01]  /*61f0*/  LOP3.LUT R5, R5, 0xff, RZ, 0xc0, !PT ;  /* 0x000000ff05057812 */ /* 0x020fe200078ec0ff */
[----:B------:R-:W-:Y:S01]  /*6200*/  BSSY B1, `(.L_x_128) ;  /* 0x000000b000017945 */ /* 0x000fe20003800000 */
[----:B------:R-:W-:Y:S02]  /*6210*/  ISETP.LT.OR P1, PT, R27, 0x5a, !P1 ;  /* 0x0000005a1b00780c */ /* 0x000fe40004f21670 */
[----:B------:R-:W-:-:S05]  /*6220*/  F2FP.F16.E4M3.UNPACK_B R5, R5 ;  /* 0x00000005ff05723e */ /* 0x000fca00020006ff */
[----:B------:R-:W-:-:S05]  /*6230*/  HADD2.F32 R5, -RZ, R5.H0_H0 ;  /* 0x20000005ff057230 */ /* 0x000fca0000004100 */
[----:B-1--4-:R-:W-:Y:S01]  /*6240*/  FMUL R10, R5, R208 ;  /* 0x000000d0050a7220 */ /* 0x012fe20000400000 */
[----:B------:R-:W-:-:S03]  /*6250*/  PRMT R5, RZ, 0x7610, R5 ;  /* 0x00007610ff057816 */ /* 0x000fc60000000005 */
[----:B------:R-:W-:-:S05]  /*6260*/  FFMA R10, R159, R209, R10 ;  /* 0x000000d19f0a7223 */ /* 0x000fca000000000a */
[----:B------:R-:W-:-:S05]  /*6270*/  F2FP.SATFINITE.E4M3.F32.PACK_AB_MERGE_C R11, RZ, R10, RZ ;  /* 0x0000000aff0b723e */ /* 0x000fca00048070ff */
[----:B------:R1:W-:Y:S01]  /*6280*/  @!P2 STG.E.U8 desc[UR16][R12.64+0x58], R11 ;  /* 0x0000580b0c00a986 */ /* 0x0003e2000c101110 */
[----:B------:R-:W-:Y:S05]  /*6290*/  @P1 BRA `(.L_x_129) ;  /* 0x0000000000041947 */ /* 0x000fea0003800000 */
[----:B------:R4:W5:Y:S02]  /*62a0*/  LDG.E.U8 R5, desc[UR16][R28.64+0x59] ;  /* 0x000059101c057981 */ /* 0x000964000c1e1100 */
.L_x_129:
[----:B------:R-:W-:Y:S05]  /*62b0*/  BSYNC B1 ;  /* 0x0000000000017941 */ /* 0x000fea0003800000 */
.L_x_128:
        /* <DEDUP_REMOVED lines=20> */
.L_x_131:
[----:B------:R-:W-:Y:S05]  /*6400*/  BSYNC B1 ;  /* 0x0000000000017941 */ /* 0x000fea0003800000 */
.L_x_130:
[----:B-----5:R-:W-:Y:S01]  /*6410*/  LOP3.LUT R5, R5, 0xff, RZ, 0xc0, !PT ;  /* 0x000000ff05057812 */ /* 0x020fe200078ec0ff */
[----:B------:R-:W-:Y:S01]  /*6420*/  BSSY B1, `(.L_x_132) ;  /* 0x000000b000017945 */ /* 0x000fe20003800000 */
[----:B------:R-:W-:Y:S02]  /*6430*/  ISETP.LT.OR P2, PT, R27, 0x2, !P0 ;  /* 0x000000021b00780c */ /* 0x000fe40004741670 */
[----:B------:R-:W-:-:S05]  /*6440*/  F2FP.F16.E4M3.UNPACK_B R5, R5 ;  /* 0x00000005ff05723e */ /* 0x000fca00020006ff */
[----:B------:R-:W-:-:S05]  /*6450*/  HADD2.F32 R5, -RZ, R5.H0_H0 ;  /* 0x20000005ff057230 */ /* 0x000fca0000004100 */
[----:B-1----:R-:W-:Y:S01]  /*6460*/  FMUL R12, R5, R208 ;  /* 0x000000d0050c7220 */ /* 0x002fe20000400000 */
[----:B------:R-:W-:-:S03]  /*6470*/  PRMT R5, RZ, 0x7610, R5 ;  /* 0x00007610ff057816 */ /* 0x000fc60000000005 */
[----:B------:R-:W-:-:S05]  /*6480*/  FFMA R12, R161, R209, R12 ;  /* 0x000000d1a10c7223 */ /* 0x000fca000000000c */
[----:B------:R-:W-:-:S05]  /*6490*/  F2FP.SATFINITE.E4M3.F32.PACK_AB_MERGE_C R13, RZ, R12, RZ ;  /* 0x0000000cff0d723e */ /* 0x000fca00048070ff */
[----:B------:R1:W-:Y:S01]  /*64a0*/  @!P4 STG.E.U8 desc[UR16][R14.64], R13 ;  /* 0x0000000d0e00c986 */ /* 0x0003e2000c101110 */
[----:B------:R-:W-:Y:S05]  /*64b0*/  @P2 BRA `(.L_x_133) ;  /* 0x0000000000042947 */ /* 0x000fea0003800000 */
[----:B------:R0:W5:Y:S02]  /*64c0*/  LDG.E.U8 R5, desc[UR16][R10.64+0x1] ;  /* 0x000001100a057981 */ /* 0x000164000c1e1100 */
.L_x_133:
[----:B------:R-:W-:Y:S05]  /*64d0*/  BSYNC B1 ;  /* 0x0000000000017941 */ /* 0x000fea0003800000 */
.L_x_132:
[----:B-----5:R-:W-:Y:S01]  /*64e0*/  LOP3.LUT R5, R5, 0xff, RZ, 0xc0, !PT ;  /* 0x000000ff05057812 */ /* 0x020fe200078ec0ff */
[----:B------:R-:W-:Y:S01]  /*64f0*/  BSSY B1, `(.L_x_134) ;  /* 0x0000013000017945 */ /* 0x000fe20003800000 */
[----:B-1----:R-:W-:Y:S02]  /*6500*/  IADD3 R13, P1, R6, 0x88, RZ ;  /* 0x00000088060d7810 */ /* 0x002fe40007f3e0ff */
[----:B------:R-:W-:-:S03]  /*6510*/  F2FP.F16.E4M3.UNPACK_B R5, R5 ;  /* 0x00000005ff05723e */ /* 0x000fc600020006ff */
[----:B------:R-:W-:Y:S01]  /*6520*/  IMAD.X R6, RZ, RZ, R7, P1 ;  /* 0x000000ffff067224 */ /* 0x000fe200008e0607 */
[----:B------:R-:W-:Y:S01]  /*6530*/  ISETP.GE.AND P1, PT, R30, 0x89, PT ;  /* 0x000000891e00780c */ /* 0x000fe20003f26270 */
[----:B------:R-:W-:Y:S02]  /*6540*/  HADD2.F32 R5, -RZ, R5.H0_H0 ;  /* 0x20000005ff057230 */ /* 0x000fe40000004100 */
[----:B------:R-:W-:Y:S01]  /*6550*/  IMAD R6, R6, UR6, RZ ;  /* 0x0000000606067c24 */ /* 0x000fe2000f8e02ff */
[----:B------:R-:W-:Y:S01]  /*6560*/  ISETP.LT.OR P5, PT, R27, 0x1, !P1 ;  /* 0x000000011b00780c */ /* 0x000fe20004fa1670 */
[----:B------:R-:W-:-:S04]  /*6570*/  IMAD.WIDE.U32 R8, R13, UR6, R8 ;  /* 0x000000060d087c25 */ /* 0x000fc8000f8e0008 */
        /* <DEDUP_REMOVED lines=10> */
.L_x_135:
[----:B------:R-:W-:Y:S05]  /*6620*/  BSYNC B1 ;  /* 0x0000000000017941 */ /* 0x000fea0003800000 */
.L_x_134:
        /* <DEDUP_REMOVED lines=12> */
.L_x_137:
[----:B------:R-:W-:Y:S05]  /*66f0*/  BSYNC B1 ;  /* 0x0000000000017941 */ /* 0x000fea0003800000 */
.L_x_136:
[----:B-----5:R-:W-:Y:S01]  /*6700*/  LOP3.LUT R5, R5, 0xff, RZ, 0xc0, !PT ;  /* 0x000000ff05057812 */ /* 0x020fe200078ec0ff */
[----:B------:R-:W-:Y:S01]  /*6710*/  BSSY B1, `(.L_x_138) ;  /* 0x000000b000017945 */ /* 0x000fe20003800000 */
[----:B------:R-:W-:Y:S02]  /*6720*/  ISETP.LT.OR P4, PT, R27, 0x9, !P0 ;  /* 0x000000091b00780c */ /* 0x000fe40004781670 */
[----:B------:R-:W-:-:S05]  /*6730*/  F2FP.F16.E4M3.UNPACK_B R5, R5 ;  /* 0x00000005ff05723e */ /* 0x000fca00020006ff */
[----:B------:R-:W-:-:S05]  /*6740*/  HADD2.F32 R5, -RZ, R5.H0_H0 ;  /* 0x20000005ff057230 */ /* 0x000fca0000004100 */
[----:B------:R-:W-:-:S04]  /*6750*/  FMUL R5, R5, R208 ;  /* 0x000000d005057220 */ /* 0x000fc80000400000 */
[----:B------:R-:W-:-:S05]  /*6760*/  FFMA R5, R162, R209, R5 ;  /* 0x000000d1a2057223 */ /* 0x000fca0000000005 */
[----:B0-----:R-:W-:Y:S02]  /*6770*/  F2FP.SATFINITE.E4M3.F32.PACK_AB_MERGE_C R9, RZ, R5, RZ ;  /* 0x00000005ff09723e */ /* 0x001fe400048070ff */
[----:B------:R-:W-:-:S03]  /*6780*/  PRMT R5, RZ, 0x7610, R5 ;  /* 0x00007610ff057816 */ /* 0x000fc60000000005 */
[----:B------:R0:W-:Y:S01]  /*6790*/  @!P2 STG.E.U8 desc[UR16][R16.64+0x1], R9 ;  /* 0x000001091000a986 */ /* 0x0001e2000c101110 */
[----:B------:R-:W-:Y:S05]  /*67a0*/  @P4 BRA `(.L_x_139) ;  /* 0x0000000000044947 */ /* 0x000fea0003800000 */
[----:B------:R0:W5:Y:S02]  /*67b0*/  LDG.E.U8 R5, desc[UR16][R10.64+0x8] ;  /* 0x000008100a057981 */ /* 0x000164000c1e1100 */
.L_x_139:
[----:B------:R-:W-:Y:S05]  /*67c0*/  BSYNC B1 ;  /* 0x0000000000017941 */ /* 0x000fea0003800000 */
.L_x_138:
        /* <DEDUP_REMOVED lines=8> */
[----:B0-----:R-:W-:-:S05]  /*6850*/  F2FP.SATFINITE.E4M3.F32.PACK_AB_MERGE_C R9, RZ, R8, RZ ;  /* 0x00000008ff09723e */ /* 0x001fca00048070ff */
[----:B------:R0:W-:Y:S01]  /*6860*/  @!P4 STG.E.U8 desc[UR16][R14.64+0x8], R9 ;  /* 0x000008090e00c986 */ /* 0x0001e2000c101110 */
[----:B------:R-:W-:Y:S05]  /*6870*/  @P2 BRA `(.L_x_141) ;  /* 0x0000000000042947 */ /* 0x000fea0003800000 */
[----:B------:R0:W5:Y:S02]  /*6880*/  LDG.E.U8 R5, desc[UR16][R10.64+0x9] ;  /* 0x000009100a057981 */ /* 0x000164000c1e1100 */
.L_x_141:
[----:B------:R-:W-:Y:S05]  /*6890*/  BSYNC B1 ;  /* 0x0000000000017941 */ /* 0x000fea0003800000 */
.L_x_140:
        /* <DEDUP_REMOVED lines=12> */
.L_x_143:
[----:B------:R-:W-:Y:S05]  /*6960*/  BSYNC B1 ;  /* 0x0000000000017941 */ /* 0x000fea0003800000 */
.L_x_142:
        /* <DEDUP_REMOVED lines=12> */
.L_x_145:
[----:B------:R-:W-:Y:S05]  /*6a30*/  BSYNC B1 ;  /* 0x0000000000017941 */ /* 0x000fea0003800000 */
.L_x_144:
        /* <DEDUP_REMOVED lines=12> */
.L_x_147:
[----:B------:R-:W-:Y:S05]  /*6b00*/  BSYNC B1 ;  /* 0x0000000000017941 */ /* 0x000fea0003800000 */
.L_x_146:
        /* <DEDUP_REMOVED lines=12> */
.L_x_149:
[----:B------:R-:W-:Y:S05]  /*6bd0*/  BSYNC B1 ;  /* 0x0000000000017941 */ /* 0x000fea0003800000 */
.L_x_148:
        /* <DEDUP_REMOVED lines=12> */
.L_x_151:
[----:B------:R-:W-:Y:S05]  /*6ca0*/  BSYNC B1 ;  /* 0x0000000000017941 */ /* 0x000fea0003800000 */
.L_x_150:
        /* <DEDUP_REMOVED lines=12> */
.L_x_153:
[----:B------:R-:W-:Y:S05]  /*6d70*/  BSYNC B1 ;  /* 0x0000000000017941 */ /* 0x000fea0003800000 */
.L_x_152:
        /* <DEDUP_REMOVED lines=12> */
.L_x_155:
[----:B------:R-:W-:Y:S05]  /*6e40*/  BSYNC B1 ;  /* 0x0000000000017941 */ /* 0x000fea0003800000 */
.L_x_154:
        /* <DEDUP_REMOVED lines=12> */
.L_x_157:
[----:B------:R-:W-:Y:S05]  /*6f10*/  BSYNC B1 ;  /* 0x0000000000017941 */ /* 0x000fea0003800000 */
.L_x_156:
        /* <DEDUP_REMOVED lines=12> */
.L_x_159:
[----:B------:R-:W-:Y:S05]  /*6fe0*/  BSYNC B1 ;  /* 0x0000000000017941 */ /* 0x000fea0003800000 */
.L_x_158:
        /* <DEDUP_REMOVED lines=12> */
.L_x_161:
[----:B------:R-:W-:Y:S05]  /*70b0*/  BSYNC B1 ;  /* 0x0000000000017941 */ /* 0x000fea0003800000 */
.L_x_160:
        /* <DEDUP_REMOVED lines=12> */
.L_x_163:
[----:B------:R-:W-:Y:S05]  /*7180*/  BSYNC B1 ;  /* 0x0000000000017941 */ /* 0x000fea0003800000 */
.L_x_162:
        /* <DEDUP_REMOVED lines=12> */
.L_x_165:
[----:B------:R-:W-:Y:S05]  /*7250*/  BSYNC B1 ;  /* 0x0000000000017941 */ /* 0x000fea0003800000 */
.L_x_164:
        /* <DEDUP_REMOVED lines=12> */
.L_x_167:
[----:B------:R-:W-:Y:S05]  /*7320*/  BSYNC B1 ;  /* 0x0000000000017941 */ /* 0x000fea0003800000 */
.L_x_166:
        /* <DEDUP_REMOVED lines=12> */
.L_x_169:
[----:B------:R-:W-:Y:S05]  /*73f0*/  BSYNC B1 ;  /* 0x0000000000017941 */ /* 0x000fea0003800000 */
.L_x_168:
        /* <DEDUP_REMOVED lines=12> */
.L_x_171:
[----:B------:R-:W-:Y:S05]  /*74c0*/  BSYNC B1 ;  /* 0x0000000000017941 */ /* 0x000fea0003800000 */
.L_x_170:
        /* <DEDUP_REMOVED lines=12> */
.L_x_173:
[----:B------:R-:W-:Y:S05]  /*7590*/  BSYNC B1 ;  /* 0x0000000000017941 */ /* 0x000fea0003800000 */
.L_x_172:
        /* <DEDUP_REMOVED lines=12> */
.L_x_175:
[----:B------:R-:W-:Y:S05]  /*7660*/  BSYNC B1 ;  /* 0x0000000000017941 */ /* 0x000fea0003800000 */
.L_x_174:
        /* <DEDUP_REMOVED lines=12> */
.L_x_177:
[----:B------:R-:W-:Y:S05]  /*7730*/  BSYNC B1 ;  /* 0x0000000000017941 */ /* 0x000fea0003800000 */
.L_x_176:
        /* <DEDUP_REMOVED lines=12> */
.L_x_179:
[----:B------:R-:W-:Y:S05]  /*7800*/  BSYNC B1 ;  /* 0x0000000000017941 */ /* 0x000fea0003800000 */
.L_x_178:
        /* <DEDUP_REMOVED lines=12> */
.L_x_181:
[----:B------:R-:W-:Y:S05]  /*78d0*/  BSYNC B1 ;  /* 0x0000000000017941 */ /* 0x000fea0003800000 */
.L_x_180:
        /* <DEDUP_REMOVED lines=12> */
.L_x_183:
[----:B------:R-:W-:Y:S05]  /*79a0*/  BSYNC B1 ;  /* 0x0000000000017941 */ /* 0x000fea0003800000 */
.L_x_182:
        /* <DEDUP_REMOVED lines=12> */
.L_x_185:
[----:B------:R-:W-:Y:S05]  /*7a70*/  BSYNC B1 ;  /* 0x0000000000017941 */ /* 0x000fea0003800000 */
.L_x_184:
        /* <DEDUP_REMOVED lines=12> */
.L_x_187:
[----:B------:R-:W-:Y:S05]  /*7b40*/  BSYNC B1 ;  /* 0x0000000000017941 */ /* 0x000fea0003800000 */
.L_x_186:
        /* <DEDUP_REMOVED lines=12> */
.L_x_189:
[----:B------:R-:W-:Y:S05]  /*7c10*/  BSYNC B1 ;  /* 0x0000000000017941 */ /* 0x000fea0003800000 */
.L_x_188:
        /* <DEDUP_REMOVED lines=12> */
.L_x_191:
[----:B------:R-:W-:Y:S05]  /*7ce0*/  BSYNC B1 ;  /* 0x0000000000017941 */ /* 0x000fea0003800000 */
.L_x_190:
        /* <DEDUP_REMOVED lines=12> */
.L_x_193:
[----:B------:R-:W-:Y:S05]  /*7db0*/  BSYNC B1 ;  /* 0x0000000000017941 */ /* 0x000fea0003800000 */
.L_x_192:
        /* <DEDUP_REMOVED lines=12> */
.L_x_195:
[----:B------:R-:W-:Y:S05]  /*7e80*/  BSYNC B1 ;  /* 0x0000000000017941 */ /* 0x000fea0003800000 */
.L_x_194:
        /* <DEDUP_REMOVED lines=12> */
.L_x_197:
[----:B------:R-:W-:Y:S05]  /*7f50*/  BSYNC B1 ;  /* 0x0000000000017941 */ /* 0x000fea0003800000 */
.L_x_196:
        /* <DEDUP_REMOVED lines=12> */
.L_x_199:
[----:B------:R-:W-:Y:S05]  /*8020*/  BSYNC B1 ;  /* 0x0000000000017941 */ /* 0x000fea0003800000 */
.L_x_198:
        /* <DEDUP_REMOVED lines=12> */
.L_x_201:
[----:B------:R-:W-:Y:S05]  /*80f0*/  BSYNC B1 ;  /* 0x0000000000017941 */ /* 0x000fea0003800000 */
.L_x_200:
        /* <DEDUP_REMOVED lines=12> */
.L_x_203:
[----:B------:R-:W-:Y:S05]  /*81c0*/  BSYNC B1 ;  /* 0x0000000000017941 */ /* 0x000fea0003800000 */
.L_x_202:
        /* <DEDUP_REMOVED lines=12> */
.L_x_205:
[----:B------:R-:W-:Y:S05]  /*8290*/  BSYNC B1 ;  /* 0x0000000000017941 */ /* 0x000fea0003800000 */
.L_x_204:
        /* <DEDUP_REMOVED lines=12> */
.L_x_207:
[----:B------:R-:W-:Y:S05]  /*8360*/  BSYNC B1 ;  /* 0x0000000000017941 */ /* 0x000fea0003800000 */
.L_x_206:
        /* <DEDUP_REMOVED lines=12> */
.L_x_209:
[----:B------:R-:W-:Y:S05]  /*8430*/  BSYNC B1 ;  /* 0x0000000000017941 */ /* 0x000fea0003800000 */
.L_x_208:
        /* <DEDUP_REMOVED lines=12> */
.L_x_211:
[----:B------:R-:W-:Y:S05]  /*8500*/  BSYNC B1 ;  /* 0x0000000000017941 */ /* 0x000fea0003800000 */
.L_x_210:
        /* <DEDUP_REMOVED lines=12> */
.L_x_213:
[----:B------:R-:W-:Y:S05]  /*85d0*/  BSYNC B1 ;  /* 0x0000000000017941 */ /* 0x000fea0003800000 */
.L_x_212:
        /* <DEDUP_REMOVED lines=12> */
.L_x_215:
[----:B------:R-:W-:Y:S05]  /*86a0*/  BSYNC B1 ;  /* 0x0000000000017941 */ /* 0x000fea0003800000 */
.L_x_214:
        /* <DEDUP_REMOVED lines=12> */
.L_x_217:
[----:B------:R-:W-:Y:S05]  /*8770*/  BSYNC B1 ;  /* 0x0000000000017941 */ /* 0x000fea0003800000 */
.L_x_216:
        /* <DEDUP_REMOVED lines=12> */
.L_x_219:
[----:B------:R-:W-:Y:S05]  /*8840*/  BSYNC B1 ;  /* 0x0000000000017941 */ /* 0x000fea0003800000 */
.L_x_218:
        /* <DEDUP_REMOVED lines=12> */
.L_x_221:
[----:B------:R-:W-:Y:S05]  /*8910*/  BSYNC B1 ;  /* 0x0000000000017941 */ /* 0x000fea0003800000 */
.L_x_220:
        /* <DEDUP_REMOVED lines=12> */
.L_x_223:
[----:B------:R-:W-:Y:S05]  /*89e0*/  BSYNC B1 ;  /* 0x0000000000017941 */ /* 0x000fea0003800000 */
.L_x_222:
        /* <DEDUP_REMOVED lines=12> */
.L_x_225:
[----:B------:R-:W-:Y:S05]  /*8ab0*/  BSYNC B1 ;  /* 0x0000000000017941 */ /* 0x000fea0003800000 */
.L_x_224:
[----:B------:R-:W-:Y:S05]  /*8ac0*/  @P1 BRA `(.L_x_226) ;  /* 0x0000001800301947 */ /* 0x000fea0003800000 */
[----:B-----5:R-:W-:-:S04]  /*8ad0*/  LOP3.LUT R5, R5, 0xff, RZ, 0xc0, !PT ;  /* 0x000000ff05057812 */ /* 0x020fc800078ec0ff */
[----:B------:R-:W-:-:S05]  /*8ae0*/  F2FP.F16.E4M3.UNPACK_B R5, R5 ;  /* 0x00000005ff05723e */ /* 0x000fca00020006ff */
[----:B------:R-:W-:-:S05]  /*8af0*/  HADD2.F32 R5, -RZ, R5.H0_H0 ;  /* 0x20000005ff057230 */ /* 0x000fca0000004100 */
[----:B------:R-:W-:-:S04]  /*8b00*/  FMUL R5, R5, R208 ;  /* 0x000000d005057220 */ /* 0x000fc80000400000 */
[----:B------:R-:W-:-:S05]  /*8b10*/  FFMA R5, R206, R209, R5 ;  /* 0x000000d1ce057223 */ /* 0x000fca0000000005 */
[----:B------:R-:W-:-:S05]  /*8b20*/  F2FP.SATFINITE.E4M3.F32.PACK_AB_MERGE_C R5, RZ, R5, RZ ;  /* 0x00000005ff05723e */ /* 0x000fca00048070ff */
[----:B------:R0:W-:Y:S01]  /*8b30*/  STG.E.U8 desc[UR16][R16.64+0x59], R5 ;  /* 0x0000590510007986 */ /* 0x0001e2000c101110 */
[----:B------:R-:W-:Y:S05]  /*8b40*/  BRA `(.L_x_226) ;  /* 0x0000001800107947 */ /* 0x000fea0003800000 */
.L_x_33:
[C---:B------:R-:W-:Y:S01]  /*8b50*/  ISETP.GE.AND P1, PT, R30.reuse, 0x1, PT ;  /* 0x000000011e00780c */ /* 0x040fe20003f26270 */
[-C--:B--2---:R-:W-:Y:S01]  /*8b60*/  FMUL R211, R211, R209.reuse ;  /* 0x000000d1d3d37220 */ /* 0x084fe20000400000 */
[----:B------:R-:W-:Y:S01]  /*8b70*/  ISETP.GE.AND P2, PT, R30, 0x9, PT ;  /* 0x000000091e00780c */ /* 0x000fe20003f46270 */
[-C--:B------:R-:W-:Y:S01]  /*8b80*/  FMUL R210, R210, R209.reuse ;  /* 0x000000d1d2d27220 */ /* 0x080fe20000400000 */
[----:B------:R-:W-:Y:S01]  /*8b90*/  ISETP.LT.OR P0, PT, R27, 0x1, !P1 ;  /* 0x000000011b00780c */ /* 0x000fe20004f01670 */
[----:B------:R-:W-:Y:S01]  /*8ba0*/  FMUL R18, R18, R209 ;  /* 0x000000d112127220 */ /* 0x000fe20000400000 */
[----:B------:R-:W-:Y:S01]  /*8bb0*/  F2FP.SATFINITE.E4M3.F32.PACK_AB_MERGE_C R211, RZ, R211, RZ ;  /* 0x000000d3ffd3723e */ /* 0x000fe200048070ff */
[-C--:B------:R-:W-:Y:S01]  /*8bc0*/  FMUL R19, R19, R209.reuse ;  /* 0x000000d113137220 */ /* 0x080fe20000400000 */
[----:B------:R-:W-:Y:S01]  /*8bd0*/  ISETP.LT.OR P4, PT, R27, 0x2, !P1 ;  /* 0x000000021b00780c */ /* 0x000fe20004f81670 */
[-C--:B------:R-:W-:Y:S01]  /*8be0*/  FMUL R21, R21, R209.reuse ;  /* 0x000000d115157220 */ /* 0x080fe20000400000 */
[C---:B------:R-:W-:Y:S01]  /*8bf0*/  ISETP.LT.OR P6, PT, R27.reuse, 0x1, !P2 ;  /* 0x000000011b00780c */ /* 0x040fe200057c1670 */
[-C--:B------:R-:W-:Y:S01]  /*8c00*/  FMUL R20, R20, R209.reuse ;  /* 0x000000d114147220 */ /* 0x080fe20000400000 */
[----:B------:R-:W-:Y:S01]  /*8c10*/  ISETP.LT.OR P5, PT, R27, 0x9, !P1 ;  /* 0x000000091b00780c */ /* 0x000fe20004fa1670 */
[-C--:B------:R-:W-:Y:S01]  /*8c20*/  FMUL R22, R22, R209.reuse ;  /* 0x000000d116167220 */ /* 0x080fe20000400000 */
[----:B------:R-:W-:Y:S01]  /*8c30*/  F2FP.SATFINITE.E4M3.F32.PACK_AB_MERGE_C R5, RZ, R210, RZ ;  /* 0x000000d2ff05723e */ /* 0x000fe200048070ff */
[-C--:B------:R-:W-:Y:S01]  /*8c40*/  FMUL R23, R23, R209.reuse ;  /* 0x000000d117177220 */ /* 0x080fe20000400000 */
[----:B------:R-:W-:Y:S01]  /*8c50*/  F2FP.SATFINITE.E4M3.F32.PACK_AB_MERGE_C R7, RZ, R18, RZ ;  /* 0x00000012ff07723e */ /* 0x000fe200048070ff */
[----:B------:R-:W-:Y:S01]  /*8c60*/  @!P0 STG.E.U8 desc[UR16][R10.64], R211 ;  /* 0x000000d30a008986 */ /* 0x000fe2000c101110 */
[----:B------:R-:W-:Y:S01]  /*8c70*/  ISETP.LT.OR P0, PT, R27, 0x2, !P2 ;  /* 0x000000021b00780c */ /* 0x000fe20005701670 */
[----:B------:R-:W-:Y:S01]  /*8c80*/  FMUL R121, R121, R209 ;  /* 0x000000d179797220 */ /* 0x000fe20000400000 */
[----:B------:R-:W-:Y:S01]  /*8c90*/  F2FP.SATFINITE.E4M3.F32.PACK_AB_MERGE_C R19, RZ, R19, RZ ;  /* 0x00000013ff13723e */ /* 0x000fe200048070ff */
[----:B------:R0:W-:Y:S01]  /*8ca0*/  @!P4 STG.E.U8 desc[UR16][R10.64+0x1], R5 ;  /* 0x000001050a00c986 */ /* 0x0001e2000c101110 */
[C---:B------:R-:W-:Y:S01]  /*8cb0*/  ISETP.LT.OR P4, PT, R27.reuse, 0xa, !P1 ;  /* 0x0000000a1b00780c */ /* 0x040fe20004f81670 */
[----:B------:R-:W-:Y:S01]  /*8cc0*/  FMUL R120, R120, R209 ;  /* 0x000000d178787220 */ /* 0x000fe20000400000 */
[----:B------:R-:W-:Y:S01]  /*8cd0*/  F2FP.SATFINITE.E4M3.F32.PACK_AB_MERGE_C R21, RZ, R21, RZ ;  /* 0x00000015ff15723e */ /* 0x000fe200048070ff */
[----:B------:R-:W-:Y:S01]  /*8ce0*/  @!P6 STG.E.U8 desc[UR16][R12.64], R19 ;  /* 0x000000130c00e986 */ /* 0x000fe2000c101110 */
[----:B------:R-:W-:Y:S01]  /*8cf0*/  ISETP.LT.OR P6, PT, R27, 0x9, !P2 ;  /* 0x000000091b00780c */ /* 0x000fe200057c1670 */
[-C--:B------:R-:W-:Y:S01]  /*8d00*/  FMUL R122, R122, R209.reuse ;  /* 0x000000d17a7a7220 */ /* 0x080fe20000400000 */
[----:B------:R-:W-:Y:S01]  /*8d10*/  F2FP.SATFINITE.E4M3.F32.PACK_AB_MERGE_C R9, RZ, R22, RZ ;  /* 0x00000016ff09723e */ /* 0x000fe200048070ff */
[----:B------:R-:W-:Y:S01]  /*8d20*/  FMUL R123, R123, R209 ;  /* 0x000000d17b7b7220 */ /* 0x000fe20000400000 */
[----:B------:R-:W-:Y:S01]  /*8d30*/  F2FP.SATFINITE.E4M3.F32.PACK_AB_MERGE_C R23, RZ, R23, RZ ;  /* 0x00000017ff17723e */ /* 0x000fe200048070ff */
[----:B------:R1:W-:Y:S01]  /*8d40*/  @!P0 STG.E.U8 desc[UR16][R12.64+0x1], R7 ;  /* 0x000001070c008986 */ /* 0x0003e2000c101110 */
[----:B------:R-:W-:Y:S01]  /*8d50*/  ISETP.LT.OR P0, PT, R27, 0xa, !P2 ;  /* 0x0000000a1b00780c */ /* 0x000fe20005701670 */
[-C--:B------:R-:W-:Y:S01]  /*8d60*/  FMUL R125, R125, R209.reuse ;  /* 0x000000d17d7d7220 */ /* 0x080fe20000400000 */
[----:B0-----:R-:W-:Y:S01]  /*8d70*/  F2FP.SATFINITE.E4M3.F32.PACK_AB_MERGE_C R5, RZ, R20, RZ ;  /* 0x00000014ff05723e */ /* 0x001fe200048070ff */
[----:B------:R-:W-:Y:S01]  /*8d80*/  @!P5 STG.E.U8 desc[UR16][R10.64+0x8], R21 ;  /* 0x000008150a00d986 */ /* 0x000fe2000c101110 */
[C---:B------:R-:W-:Y:S01]  /*8d90*/  ISETP.LT.OR P5, PT, R27.reuse, 0x11, !P1 ;  /* 0x000000111b00780c */ /* 0x040fe20004fa1670 */
        /* <DEDUP_REMOVED lines=9> */
[----:B-1----:R-:W-:Y:S01]  /*8e30*/  F2FP.SATFINITE.E4M3.F32.PACK_AB_MERGE_C R7, RZ, R120, RZ ;  /* 0x00000078ff07723e */ /* 0x002fe200048070ff */
[----:B------:R1:W-:Y:S01]  /*8e40*/  @!P0 STG.E.U8 desc[UR16][R12.64+0x9], R9 ;  /* 0x000009090c008986 */ /* 0x0003e2000c101110 */
[----:B------:R-:W-:Y:S01]  /*8e50*/  ISETP.LT.OR P0, PT, R27, 0x12, !P2 ;  /* 0x000000121b00780c */ /* 0x000fe20005701670 */
[----:B------:R-:W-:Y:S01]  /*8e60*/  FMUL R129, R129, R209 ;  /* 0x000000d181817220 */ /* 0x000fe20000400000 */
[----:B------:R-:W-:Y:S01]  /*8e70*/  F2FP.SATFINITE.E4M3.F32.PACK_AB_MERGE_C R125, RZ, R125, RZ ;  /* 0x0000007dff7d723e */ /* 0x000fe200048070ff */
[----:B------:R-:W-:Y:S01]  /*8e80*/  @!P5 STG.E.U8 desc[UR16][R10.64+0x10], R121 ;  /* 0x000010790a00d986 */ /* 0x000fe2000c101110 */
[C---:B------:R-:W-:Y:S01]  /*8e90*/  ISETP.LT.OR P5, PT, R27.reuse, 0x19, !P1 ;  /* 0x000000191b00780c */ /* 0x040fe20004fa1670 */
[-C--:B------:R-:W-:Y:S01]  /*8ea0*/  FMUL R128, R128, R209.reuse ;  /* 0x000000d180807220 */ /* 0x080fe20000400000 */
[----:B0-----:R-:W-:Y:S01]  /*8eb0*/  F2FP.SATFINITE.E4M3.F32.PACK_AB_MERGE_C R5, RZ, R122, RZ ;  /* 0x0000007aff05723e */ /* 0x001fe200048070ff */
        /* <DEDUP_REMOVED lines=113> */
[----:B------:R-:W-:Y:S01]  /*95d0*/  ISETP.LT.OR P4, PT, R27, 0x52, !P1 ;  /* 0x000000521b00780c */ /* 0x000fe20004f81670 */
[----:B------:R-:W-:Y:S01]  /*95e0*/  FMUL R159, R159, R209 ;  /* 0x000000d19f9f7220 */ /* 0x000fe20000400000 */
[----:B------:R-:W-:Y:S01]  /*95f0*/  F2FP.SATFINITE.E4M3.F32.PACK_AB_MERGE_C R155, RZ, R155, RZ ;  /* 0x0000009bff9b723e */ /* 0x000fe200048070ff */
[----:B------:R-:W-:Y:S01]  /*9600*/  @!P6 STG.E.U8 desc[UR16][R12.64+0x48], R151 ;  /* 0x000048970c00e986 */ /* 0x000fe2000c101110 */
[----:B-1----:R-:W-:Y:S01]  /*9610*/  F2FP.SATFINITE.E4M3.F32.PACK_AB_MERGE_C R5, RZ, R150, RZ ;  /* 0x00000096ff05723e */ /* 0x002fe200048070ff */
[-C--:B------:R-:W-:Y:S01]  /*9620*/  FMUL R158, R158, R209.reuse ;  /* 0x000000d19e9e7220 */ /* 0x080fe20000400000 */
[----:B------:R-:W-:Y:S01]  /*9630*/  ISETP.LT.OR P6, PT, R27, 0x51, !P2 ;  /* 0x000000511b00780c */ /* 0x000fe200057c1670 */
[----:B------:R-:W-:Y:S01]  /*9640*/  FMUL R161, R161, R209 ;  /* 0x000000d1a1a17220 */ /* 0x000fe20000400000 */
[----:B------:R-:W-:Y:S01]  /*9650*/  F2FP.SATFINITE.E4M3.F32.PACK_AB_MERGE_C R157, RZ, R157, RZ ;  /* 0x0000009dff9d723e */ /* 0x000fe200048070ff */
[----:B------:R1:W-:Y:S01]  /*9660*/  @!P0 STG.E.U8 desc[UR16][R12.64+0x49], R5 ;  /* 0x000049050c008986 */ /* 0x0003e2000c101110 */
[C---:B------:R-:W-:Y:S01]  /*9670*/  ISETP.LT.OR P0, PT, R27.reuse, 0x52, !P2 ;  /* 0x000000521b00780c */ /* 0x040fe20005701670 */
[-C--:B------:R-:W-:Y:S01]  /*9680*/  FMUL R160, R160, R209.reuse ;  /* 0x000000d1a0a07220 */ /* 0x080fe20000400000 */
[----:B0-----:R-:W-:Y:S01]  /*9690*/  F2FP.SATFINITE.E4M3.F32.PACK_AB_MERGE_C R9, RZ, R156, RZ ;  /* 0x0000009cff09723e */ /* 0x001fe200048070ff */
[----:B------:R-:W-:Y:S01]  /*96a0*/  @!P5 STG.E.U8 desc[UR16][R10.64+0x50], R153 ;  /* 0x000050990a00d986 */ /* 0x000fe2000c101110 */
[----:B------:R-:W-:Y:S01]  /*96b0*/  ISETP.LT.OR P5, PT, R27, 0x59, !P1 ;  /* 0x000000591b00780c */ /* 0x000fe20004fa1670 */
[-C--:B------:R-:W-:Y:S01]  /*96c0*/  FMUL R163, R163, R209.reuse ;  /* 0x000000d1a3a37220 */ /* 0x080fe20000400000 */
[C---:B------:R-:W-:Y:S01]  /*96d0*/  ISETP.LT.OR P1, PT, R27.reuse, 0x5a, !P1 ;  /* 0x0000005a1b00780c */ /* 0x040fe20004f21670 */
[----:B------:R0:W-:Y:S01]  /*96e0*/  @!P4 STG.E.U8 desc[UR16][R10.64+0x51], R7 ;  /* 0x000051070a00c986 */ /* 0x0001e2000c101110 */
[C---:B------:R-:W-:Y:S01]  /*96f0*/  ISETP.LT.OR P4, PT, R27.reuse, 0x59, !P2 ;  /* 0x000000591b00780c */ /* 0x040fe20005781670 */
[-C--:B------:R-:W-:Y:S01]  /*9700*/  FMUL R162, R162, R209.reuse ;  /* 0x000000d1a2a27220 */ /* 0x080fe20000400000 */
[----:B------:R-:W-:Y:S01]  /*9710*/  ISETP.LT.OR P2, PT, R27, 0x5a, !P2 ;  /* 0x0000005a1b00780c */ /* 0x000fe20005741670 */
[----:B------:R-:W-:Y:S01]  /*9720*/  @!P6 STG.E.U8 desc[UR16][R12.64+0x50], R155 ;  /* 0x0000509b0c00e986 */ /* 0x000fe2000c101110 */
[----:B-1----:R-:W-:Y:S01]  /*9730*/  F2FP.SATFINITE.E4M3.F32.PACK_AB_MERGE_C R5, RZ, R154, RZ ;  /* 0x0000009aff05723e */ /* 0x002fe200048070ff */
[----:B------:R-:W-:Y:S01]  /*9740*/  FMUL R164, R164, R209 ;  /* 0x000000d1a4a47220 */ /* 0x000fe20000400000 */
[----:B------:R-:W-:Y:S01]  /*9750*/  F2FP.SATFINITE.E4M3.F32.PACK_AB_MERGE_C R159, RZ, R159, RZ ;  /* 0x0000009fff9f723e */ /* 0x000fe200048070ff */
[----:B------:R-:W-:Y:S01]  /*9760*/  FMUL R165, R165, R209 ;  /* 0x000000d1a5a57220 */ /* 0x000fe20000400000 */
[----:B------:R-:W-:Y:S01]  /*9770*/  F2FP.SATFINITE.E4M3.F32.PACK_AB_MERGE_C R161, RZ, R161, RZ ;  /* 0x000000a1ffa1723e */ /* 0x000fe200048070ff */
[----:B------:R1:W-:Y:S01]  /*9780*/  @!P0 STG.E.U8 desc[UR16][R12.64+0x51], R5 ;  /* 0x000051050c008986 */ /* 0x0003e2000c101110 */
[----:B------:R-:W-:Y:S01]  /*9790*/  ISETP.GE.AND P0, PT, R30, 0x81, PT ;  /* 0x000000811e00780c */ /* 0x000fe20003f06270 */
[-C--:B------:R-:W-:Y:S01]  /*97a0*/  FMUL R167, R167, R209.reuse ;  /* 0x000000d1a7a77220 */ /* 0x080fe20000400000 */
[----:B0-----:R-:W-:Y:S01]  /*97b0*/  F2FP.SATFINITE.E4M3.F32.PACK_AB_MERGE_C R7, RZ, R160, RZ ;  /* 0x000000a0ff07723e */ /* 0x001fe200048070ff */
[----:B------:R-:W-:Y:S01]  /*97c0*/  @!P5 STG.E.U8 desc[UR16][R10.64+0x58], R157 ;  /* 0x0000589d0a00d986 */ /* 0x000fe2000c101110 */
[C---:B------:R-:W-:Y:S01]  /*97d0*/  ISETP.LT.OR P6, PT, R27.reuse, 0x1, !P0 ;  /* 0x000000011b00780c */ /* 0x040fe200047c1670 */
[-C--:B------:R-:W-:Y:S01]  /*97e0*/  FMUL R166, R166, R209.reuse ;  /* 0x000000d1a6a67220 */ /* 0x080fe20000400000 */
[----:B------:R-:W-:Y:S01]  /*97f0*/  ISETP.LT.OR P5, PT, R27, 0x2, !P0 ;  /* 0x000000021b00780c */ /* 0x000fe200047a1670 */
[----:B------:R-:W-:Y:S01]  /*9800*/  @!P1 STG.E.U8 desc[UR16][R10.64+0x59], R9 ;  /* 0x000059090a009986 */ /* 0x000fe2000c101110 */
[----:B------:R-:W-:Y:S01]  /*9810*/  ISETP.GE.AND P1, PT, R30, 0x89, PT ;  /* 0x000000891e00780c */ /* 0x000fe20003f26270 */
        /* <DEDUP_REMOVED lines=13> */
[C---:B------:R-:W-:Y:S01]  /*98f0*/  ISETP.LT.OR P6, PT, R27.reuse, 0x2, !P1 ;  /* 0x000000021b00780c */ /* 0x040fe20004fc1670 */
[----:B------:R-:W-:Y:S01]  /*9900*/  FMUL R172, R172, R209 ;  /* 0x000000d1acac7220 */ /* 0x000fe20000400000 */
[----:B------:R-:W-:Y:S01]  /*9910*/  F2FP.SATFINITE.E4M3.F32.PACK_AB_MERGE_C R169, RZ, R169, RZ ;  /* 0x000000a9ffa9723e */ /* 0x000fe200048070ff */
[----:B------:R1:W-:Y:S01]  /*9920*/  @!P5 STG.E.U8 desc[UR16][R14.64+0x1], R7 ;  /* 0x000001070e00d986 */ /* 0x0003e2000c101110 */
[----:B------:R-:W-:Y:S01]  /*9930*/  ISETP.LT.OR P5, PT, R27, 0x9, !P0 ;  /* 0x000000091b00780c */ /* 0x000fe200047a1670 */
[----:B------:R-:W-:Y:S01]  /*9940*/  FMUL R173, R173, R209 ;  /* 0x000000d1adad7220 */ /* 0x000fe20000400000 */
[----:B------:R-:W-:Y:S01]  /*9950*/  F2FP.SATFINITE.E4M3.F32.PACK_AB_MERGE_C R171, RZ, R171, RZ ;  /* 0x000000abffab723e */ /* 0x000fe200048070ff */
[----:B------:R-:W-:Y:S01]  /*9960*/  @!P4 STG.E.U8 desc[UR16][R16.64], R163 ;  /* 0x000000a31000c986 */ /* 0x000fe2000c101110 */
[----:B0-----:R-:W-:Y:S01]  /*9970*/  F2FP.SATFINITE.E4M3.F32.PACK_AB_MERGE_C R5, RZ, R162, RZ ;  /* 0x000000a2ff05723e */ /* 0x001fe200048070ff */
[-C--:B------:R-:W-:Y:S01]  /*9980*/  FMUL R175, R175, R209.reuse ;  /* 0x000000d1afaf7220 */ /* 0x080fe20000400000 */
[C---:B------:R-:W-:Y:S01]  /*9990*/  ISETP.LT.OR P4, PT, R27.reuse, 0x9, !P1 ;  /* 0x000000091b00780c */ /* 0x040fe20004f81670 */
[----:B------:R-:W-:Y:S01]  /*99a0*/  FMUL R174, R174, R209 ;  /* 0x000000d1aeae7220 */ /* 0x000fe20000400000 */
[----:B------:R-:W-:Y:S01]  /*99b0*/  F2FP.SATFINITE.E4M3.F32.PACK_AB_MERGE_C R173, RZ, R173, RZ ;  /* 0x000000adffad723e */ /* 0x000fe200048070ff */
[----:B------:R0:W-:Y:S01]  /*99c0*/  @!P6 STG.E.U8 desc[UR16][R16.64+0x1], R5 ;  /* 0x000001051000e986 */ /* 0x0001e2000c101110 */
[C---:B------:R-:W-:Y:S01]  /*99d0*/  ISETP.LT.OR P6, PT, R27.reuse, 0xa, !P1 ;  /* 0x0000000a1b00780c */ /* 0x040fe20004fc1670 */
[-C--:B------:R-:W-:Y:S01]  /*99e0*/  FMUL R176, R176, R209.reuse ;  /* 0x000000d1b0b07220 */ /* 0x080fe20000400000 */
[----:B-1----:R-:W-:Y:S01]  /*99f0*/  F2FP.SATFINITE.E4M3.F32.PACK_AB_MERGE_C R7, RZ, R164, RZ ;  /* 0x000000a4ff07723e */ /* 0x002fe200048070ff */
[----:B------:R-:W-:Y:S01]  /*9a00*/  @!P5 STG.E.U8 desc[UR16][R14.64+0x8], R165 ;  /* 0x000008a50e00d986 */ /* 0x000fe2000c101110 */
[----:B------:R-:W-:Y:S01]  /*9a10*/  ISETP.LT.OR P5, PT, R27, 0x11, !P0 ;  /* 0x000000111b00780c */ /* 0x000fe200047a1670 */
        /* <DEDUP_REMOVED lines=9> */
[----:B------:R-:W-:Y:S01]  /*9ab0*/  ISETP.LT.OR P4, PT, R27, 0x11, !P1 ;  /* 0x000000111b00780c */ /* 0x000fe20004f81670 */
[-C--:B------:R-:W-:Y:S01]  /*9ac0*/  FMUL R180, R180, R209.reuse ;  /* 0x000000d1b4b47220 */ /* 0x080fe20000400000 */
[-C--:B------:R-:W-:Y:S01]  /*9ad0*/  FMUL R181, R181, R209.reuse ;  /* 0x000000d1b5b57220 */ /* 0x080fe20000400000 */
[----:B------:R0:W-:Y:S01]  /*9ae0*/  @!P6 STG.E.U8 desc[UR16][R16.64+0x9], R5 ;  /* 0x000009051000e986 */ /* 0x0001e2000c101110 */
[----:B------:R-:W-:Y:S01]  /*9af0*/  ISETP.LT.OR P6, PT, R27, 0x12, !P1 ;  /* 0x000000121b00780c */ /* 0x000fe20004fc1670 */
[-C--:B------:R-:W-:Y:S01]  /*9b00*/  FMUL R183, R183, R209.reuse ;  /* 0x000000d1b7b77220 */ /* 0x080fe20000400000 */
[----:B-1----:R-:W-:Y:S01]  /*9b10*/  F2FP.SATFINITE.E4M3.F32.PACK_AB_MERGE_C R7, RZ, R168, RZ ;  /* 0x000000a8ff07723e */ /* 0x002fe200048070ff */
        /* <DEDUP_REMOVED lines=12> */
[----:B------:R-:W-:Y:S01]  /*9be0*/  FMUL R187, R187, R209 ;  /* 0x000000d1bbbb7220 */ /* 0x000fe20000400000 */
[----:B------:R-:W-:Y:S01]  /*9bf0*/  F2FP.SATFINITE.E4M3.F32.PACK_AB_MERGE_C R183, RZ, R183, RZ ;  /* 0x000000b7ffb7723e */ /* 0x000fe200048070ff */
[----:B------:R0:W-:Y:S01]  /*9c00*/  @!P6 STG.E.U8 desc[UR16][R16.64+0x11], R5 ;  /* 0x000011051000e986 */ /* 0x0001e2000c101110 */
[C---:B------:R-:W-:Y:S01]  /*9c10*/  ISETP.LT.OR P6, PT, R27.reuse, 0x1a, !P1 ;  /* 0x0000001a1b00780c */ /* 0x040fe20004fc1670 */
        /* <DEDUP_REMOVED lines=62> */
[-C--:B------:R-:W-:Y:S01]  /*a000*/  FMUL R204, R204, R209.reuse ;  /* 0x000000d1cccc7220 */ /* 0x080fe20000400000 */
[-C--:B------:R-:W-:Y:S01]  /*a010*/  FMUL R207, R207, R209.reuse ;  /* 0x000000d1cfcf7220 */ /* 0x080fe20000400000 */
[----:B0-----:R-:W-:Y:S01]  /*a020*/  F2FP.SATFINITE.E4M3.F32.PACK_AB_MERGE_C R5, RZ, R186, RZ ;  /* 0x000000baff05723e */ /* 0x001fe200048070ff */
[----:B------:R-:W-:Y:S01]  /*a030*/  @!P4 STG.E.U8 desc[UR16][R16.64+0x30], R187 ;  /* 0x000030bb1000c986 */ /* 0x000fe2000c101110 */
[C---:B------:R-:W-:Y:S01]  /*a040*/  ISETP.LT.OR P4, PT, R27.reuse, 0x39, !P1 ;  /* 0x000000391b00780c */ /* 0x040fe20004f81670 */
[----:B------:R-:W-:Y:S01]  /*a050*/  FMUL R206, R206, R209 ;  /* 0x000000d1cece7220 */ /* 0x000fe20000400000 */
[----:B------:R-:W-:Y:S01]  /*a060*/  F2FP.SATFINITE.E4M3.F32.PACK_AB_MERGE_C R203, RZ, R203, RZ ;  /* 0x000000cbffcb723e */ /* 0x000fe200048070ff */
[----:B------:R0:W-:Y:S01]  /*a070*/  @!P6 STG.E.U8 desc[UR16][R16.64+0x31], R5 ;  /* 0x000031051000e986 */ /* 0x0001e2000c101110 */
[----:B------:R-:W-:-:S02]  /*a080*/  ISETP.LT.OR P6, PT, R27, 0x3a, !P1 ;  /* 0x0000003a1b00780c */ /* 0x000fc40004fc1670 */
[----:B-1----:R-:W-:Y:S01]  /*a090*/  F2FP.SATFINITE.E4M3.F32.PACK_AB_MERGE_C R7, RZ, R188, RZ ;  /* 0x000000bcff07723e */ /* 0x002fe200048070ff */
[----:B------:R-:W-:Y:S01]  /*a0a0*/  @!P5 STG.E.U8 desc[UR16][R14.64+0x38], R189 ;  /* 0x000038bd0e00d986 */ /* 0x000fe2000c101110 */
[C---:B------:R-:W-:Y:S02]  /*a0b0*/  ISETP.LT.OR P5, PT, R27.reuse, 0x41, !P0 ;  /* 0x000000411b00780c */ /* 0x040fe400047a1670 */
[----:B------:R-:W-:Y:S01]  /*a0c0*/  F2FP.SATFINITE.E4M3.F32.PACK_AB_MERGE_C R205, RZ, R205, RZ ;  /* 0x000000cdffcd723e */ /* 0x000fe200048070ff */
[----:B------:R1:W-:Y:S01]  /*a0d0*/  @!P2 STG.E.U8 desc[UR16][R14.64+0x39], R7 ;  /* 0x000039070e00a986 */ /* 0x0003e2000c101110 */
[----:B------:R-:W-:Y:S02]  /*a0e0*/  ISETP.LT.OR P2, PT, R27, 0x42, !P0 ;  /* 0x000000421b00780c */ /* 0x000fe40004741670 */
[----:B------:R-:W-:Y:S01]  /*a0f0*/  F2FP.SATFINITE.E4M3.F32.PACK_AB_MERGE_C R207, RZ, R207, RZ ;  /* 0x000000cfffcf723e */ /* 0x000fe200048070ff */
[----:B------:R-:W-:Y:S01]  /*a100*/  @!P4 STG.E.U8 desc[UR16][R16.64+0x38], R191 ;  /* 0x000038bf1000c986 */ /* 0x000fe2000c101110 */
[----:B0-----:R-:W-:-:S02]  /*a110*/  F2FP.SATFINITE.E4M3.F32.PACK_AB_MERGE_C R5, RZ, R190, RZ ;  /* 0x000000beff05723e */ /* 0x001fc400048070ff */
[C---:B------:R-:W-:Y:S02]  /*a120*/  ISETP.LT.OR P4, PT, R27.reuse, 0x41, !P1 ;  /* 0x000000411b00780c */ /* 0x040fe40004f81670 */
[----:B------:R-:W-:Y:S01]  /*a130*/  F2FP.SATFINITE.E4M3.F32.PACK_AB_MERGE_C R9, RZ, R206, RZ ;  /* 0x000000ceff09723e */ /* 0x000fe200048070ff */
[----:B------:R0:W-:Y:S01]  /*a140*/  @!P6 STG.E.U8 desc[UR16][R16.64+0x39], R5 ;  /* 0x000039051000e986 */ /* 0x0001e2000c101110 */
[C---:B------:R-:W-:Y:S02]  /*a150*/  ISETP.LT.OR P6, PT, R27.reuse, 0x42, !P1 ;  /* 0x000000421b00780c */ /* 0x040fe40004fc1670 */
[----:B-1----:R-:W-:Y:S01]  /*a160*/  F2FP.SATFINITE.E4M3.F32.PACK_AB_MERGE_C R7, RZ, R192, RZ ;  /* 0x000000c0ff07723e */ /* 0x002fe200048070ff */
[----:B------:R-:W-:Y:S01]  /*a170*/  @!P5 STG.E.U8 desc[UR16][R14.64+0x40], R193 ;  /* 0x000040c10e00d986 */ /* 0x000fe2000c101110 */
[----:B------:R-:W-:-:S03]  /*a180*/  ISETP.LT.OR P5, PT, R27, 0x49, !P0 ;  /* 0x000000491b00780c */ /* 0x000fc600047a1670 */
[----:B------:R1:W-:Y:S01]  /*a190*/  @!P2 STG.E.U8 desc[UR16][R14.64+0x41], R7 ;  /* 0x000041070e00a986 */ /* 0x0003e2000c101110 */
[C---:B------:R-:W-:Y:S02]  /*a1a0*/  ISETP.LT.OR P2, PT, R27.reuse, 0x4a, !P0 ;  /* 0x0000004a1b00780c */ /* 0x040fe40004741670 */
[----:B0-----:R-:W-:Y:S01]  /*a1b0*/  F2FP.SATFINITE.E4M3.F32.PACK_AB_MERGE_C R5, RZ, R194, RZ ;  /* 0x000000c2ff05723e */ /* 0x001fe200048070ff */
[----:B------:R-:W-:Y:S01]  /*a1c0*/  @!P4 STG.E.U8 desc[UR16][R16.64+0x40], R195 ;  /* 0x000040c31000c986 */ /* 0x000fe2000c101110 */
[----:B------:R-:W-:-:S03]  /*a1d0*/  ISETP.LT.OR P4, PT, R27, 0x49, !P1 ;  /* 0x000000491b00780c */ /* 0x000fc60004f81670 */
        /* <DEDUP_REMOVED lines=14> */
[C---:B------:R-:W-:Y:S02]  /*a2c0*/  ISETP.LT.OR P5, PT, R27.reuse, 0x59, !P1 ;  /* 0x000000591b00780c */ /* 0x040fe40004fa1670 */
[C---:B------:R-:W-:Y:S01]  /*a2d0*/  ISETP.LT.OR P1, PT, R27.reuse, 0x5a, !P1 ;  /* 0x0000005a1b00780c */ /* 0x040fe20004f21670 */
[----:B------:R1:W-:Y:S01]  /*a2e0*/  @!P2 STG.E.U8 desc[UR16][R14.64+0x51], R7 ;  /* 0x000051070e00a986 */ /* 0x0003e2000c101110 */
[C---:B------:R-:W-:Y:S02]  /*a2f0*/  ISETP.LT.OR P2, PT, R27.reuse, 0x59, !P0 ;  /* 0x000000591b00780c */ /* 0x040fe40004741670 */
[----:B------:R-:W-:Y:S01]  /*a300*/  ISETP.LT.OR P0, PT, R27, 0x5a, !P0 ;  /* 0x0000005a1b00780c */ /* 0x000fe20004701670 */
[----:B------:R2:W-:Y:S01]  /*a310*/  @!P4 STG.E.U8 desc[UR16][R16.64+0x50], R203 ;  /* 0x000050cb1000c986 */ /* 0x0005e2000c101110 */
[----:B0-----:R-:W-:-:S05]  /*a320*/  F2FP.SATFINITE.E4M3.F32.PACK_AB_MERGE_C R5, RZ, R202, RZ ;  /* 0x000000caff05723e */ /* 0x001fca00048070ff */
[----:B------:R2:W-:Y:S01]  /*a330*/  @!P6 STG.E.U8 desc[UR16][R16.64+0x51], R5 ;  /* 0x000051051000e986 */ /* 0x0005e2000c101110 */
[----:B-1----:R-:W-:-:S03]  /*a340*/  F2FP.SATFINITE.E4M3.F32.PACK_AB_MERGE_C R7, RZ, R204, RZ ;  /* 0x000000ccff07723e */ /* 0x002fc600048070ff */
[----:B------:R2:W-:Y:S04]  /*a350*/  @!P2 STG.E.U8 desc[UR16][R14.64+0x58], R205 ;  /* 0x000058cd0e00a986 */ /* 0x0005e8000c101110 */
[----:B------:R2:W-:Y:S04]  /*a360*/  @!P0 STG.E.U8 desc[UR16][R14.64+0x59], R7 ;  /* 0x000059070e008986 */ /* 0x0005e8000c101110 */
[----:B------:R2:W-:Y:S04]  /*a370*/  @!P5 STG.E.U8 desc[UR16][R16.64+0x58], R207 ;  /* 0x000058cf1000d986 */ /* 0x0005e8000c101110 */
[----:B------:R2:W-:Y:S02]  /*a380*/  @!P1 STG.E.U8 desc[UR16][R16.64+0x59], R9 ;  /* 0x0000590910009986 */ /* 0x0005e4000c101110 */
.L_x_226:
[----:B------:R-:W-:Y:S05]  /*a390*/  BSYNC B0 ;  /* 0x0000000000007941 */ /* 0x000fea0003800000 */
.L_x_32:
[----:B------:R-:W-:Y:S01]  /*a3a0*/  ULDC UR6, c[0x0][0xc] ;  /* 0x0000030000067ab9 */ /* 0x000fe20000000800 */
[----:B------:R-:W-:Y:S01]  /*a3b0*/  ULDC UR7, c[0x0][0x10] ;  /* 0x0000040000077ab9 */ /* 0x000fe20000000800 */
[----:B0-2--5:R-:W0:Y:S01]  /*a3c0*/  LDC R5, c[0x0][0x14] ;  /* 0x00000500ff057b82 */ /* 0x025e220000000800 */
[----:B------:R-:W-:Y:S01]  /*a3d0*/  UIMAD.WIDE.U32 UR6, UR6, UR7, URZ ;  /* 0x00000007060672a5 */ /* 0x000fe2000f8e003f */
[----:B------:R-:W-:Y:S01]  /*a3e0*/  PRMT R6, RZ, 0x7610, R6 ;  /* 0x00007610ff067816 */ /* 0x000fe20000000006 */
[----:B------:R-:W-:-:S04]  /*a3f0*/  IMAD.MOV.U32 R7, RZ, RZ, -0x1 ;  /* 0xffffffffff077424 */ /* 0x000fc800078e00ff */
[----:B0-----:R-:W-:-:S04]  /*a400*/  IMAD.WIDE.U32 R2, R5, UR6, R2 ;  /* 0x0000000605027c25 */ /* 0x001fc8000f8e0002 */
[----:B------:R-:W-:Y:S01]  /*a410*/  IMAD R5, R5, UR7, RZ ;  /* 0x0000000705057c24 */ /* 0x000fe2000f8e02ff */
[----:B------:R-:W-:Y:S02]  /*a420*/  ULDC.64 UR6, c[0x0][0x650] ;  /* 0x0001940000067ab9 */ /* 0x000fe40000000a00 */
[----:B------:R-:W-:Y:S01]  /*a430*/  ISETP.GE.U32.AND P0, PT, R2, UR6, PT ;  /* 0x0000000602007c0c */ /* 0x000fe2000bf06070 */
[----:B------:R-:W-:Y:S02]  /*a440*/  IMAD.IADD R3, R3, 0x1, R5 ;  /* 0x0000000103037824 */ /* 0x000fe400078e0205 */
[----:B------:R-:W-:-:S03]  /*a450*/  IMAD.MOV.U32 R5, RZ, RZ, -0x1 ;  /* 0xffffffffff057424 */ /* 0x000fc600078e00ff */
[----:B------:R-:W-:-:S13]  /*a460*/  ISETP.GE.U32.AND.EX P0, PT, R3, UR7, PT, P0 ;  /* 0x0000000703007c0c */ /* 0x000fda000bf06100 */
[----:B------:R-:W-:Y:S05]  /*a470*/  @P0 BRA `(.L_x_227) ;  /* 0x0000000400600947 */ /* 0x000fea0003800000 */
[----:B------:R-:W0:Y:S01]  /*a480*/  S2R R18, SR_CTAID.X ;  /* 0x0000000000127919 */ /* 0x000e220000002500 */
[----:B------:R-:W2:Y:S01]  /*a490*/  LDC.64 R12, c[0x0][0x628] ;  /* 0x00018a00ff0c7b82 */ /* 0x000ea20000000a00 */
[----:B------:R-:W-:Y:S01]  /*a4a0*/  ULDC UR6, c[0x0][0x150] ;  /* 0x0000540000067ab9 */ /* 0x000fe20000000800 */
[----:B------:R-:W-:Y:S01]  /*a4b0*/  IMAD.MOV.U32 R10, RZ, RZ, R2 ;  /* 0x000000ffff0a7224 */ /* 0x000fe200078e0002 */
[----:B------:R-:W0:Y:S01]  /*a4c0*/  S2R R20, SR_CTAID.Y ;  /* 0x0000000000147919 */ /* 0x000e220000002600 */
[----:B------:R-:W-:-:S04]  /*a4d0*/  IMAD.MOV.U32 R11, RZ, RZ, R3 ;  /* 0x000000ffff0b7224 */ /* 0x000fc800078e0003 */
[----:B------:R-:W3:Y:S08]  /*a4e0*/  LDC R21, c[0x0][0x144] ;  /* 0x00005100ff157b82 */ /* 0x000ef00000000800 */
[----:B-1----:R-:W1:Y:S08]  /*a4f0*/  LDC R14, c[0x0][0x630] ;  /* 0x00018c00ff0e7b82 */ /* 0x002e700000000800 */
[----:B------:R-:W1:Y:S01]  /*a500*/  LDC.64 R16, c[0x0][0x620] ;  /* 0x00018800ff107b82 */ /* 0x000e620000000a00 */
[----:B--2---:R-:W-:-:S04]  /*a510*/  ISETP.NE.U32.AND P0, PT, R12, RZ, PT ;  /* 0x000000ff0c00720c */ /* 0x004fc80003f05070 */
[----:B------:R-:W-:Y:S02]  /*a520*/  ISETP.NE.AND.EX P0, PT, R13, RZ, PT, P0 ;  /* 0x000000ff0d00720c */ /* 0x000fe40003f05300 */
[----:B0-----:R-:W-:-:S05]  /*a530*/  I2FP.F32.U32 R5, R18 ;  /* 0x0000001200057245 */ /* 0x001fca0000201000 */
[----:B------:R-:W-:-:S04]  /*a540*/  FMUL R5, R5, UR6 ;  /* 0x0000000605057c20 */ /* 0x000fc80008400000 */
[----:B------:R0:W2:Y:S02]  /*a550*/  F2I.U32.TRUNC.NTZ R19, R5 ;  /* 0x0000000500137305 */ /* 0x0000a4000020f000 */
[----:B---3--:R-:W-:Y:S05]  /*a560*/  @!P0 BRA `(.L_x_228) ;  /* 0x0000000000288947 */ /* 0x008fea0003800000 */
[----:B0-----:R-:W0:Y:S02]  /*a570*/  LDC R5, c[0x0][0x634] ;  /* 0x00018d00ff057b82 */ /* 0x001e240000000800 */
        /* <DEDUP_REMOVED lines=9> */
.L_x_228:
[-CC-:B-1----:R-:W-:Y:S01]  /*a610*/  SHF.R.U64 R15, R10, R14.reuse, R11.reuse ;  /* 0x0000000e0a0f7219 */ /* 0x182fe2000000120b */
[----:B------:R-:W1:Y:S01]  /*a620*/  LDC.64 R26, c[0x0][0x640] ;  /* 0x00019000ff1a7b82 */ /* 0x000e620000000a00 */
[----:B0-----:R-:W-:Y:S01]  /*a630*/  SHF.R.U32.HI R5, RZ, R14, R11 ;  /* 0x0000000eff057219 */ /* 0x001fe2000001160b */
[----:B--2---:R-:W-:Y:S01]  /*a640*/  IMAD.MOV R19, RZ, RZ, -R19 ;  /* 0x000000ffff137224 */ /* 0x004fe200078e0a13 */
[----:B------:R-:W-:Y:S01]  /*a650*/  IADD3 R9, P0, RZ, -R15, RZ ;  /* 0x8000000fff097210 */ /* 0x000fe20007f1e0ff */
[----:B------:R-:W-:Y:S02]  /*a660*/  ULDC UR6, c[0x0][0x154] ;  /* 0x0000550000067ab9 */ /* 0x000fe40000000800 */
[----:B------:R-:W-:Y:S02]  /*a670*/  IMAD R21, R21, R19, R18 ;  /* 0x0000001315157224 */ /* 0x000fe400078e0212 */
[----:B------:R-:W0:Y:S01]  /*a680*/  LDC R10, c[0x0][0x618] ;  /* 0x00018600ff0a7b82 */ /* 0x000e220000000800 */
[----:B------:R-:W-:-:S02]  /*a690*/  IMAD.X R5, RZ, RZ, ~R5, P0 ;  /* 0x000000ffff057224 */ /* 0x000fc400000e0e05 */
[----:B------:R-:W-:-:S04]  /*a6a0*/  IMAD.WIDE.U32 R6, R9, R16, R2 ;  /* 0x0000001009067225 */ /* 0x000fc800078e0002 */
[----:B------:R-:W-:Y:S01]  /*a6b0*/  IMAD R8, R5, R16, RZ ;  /* 0x0000001005087224 */ /* 0x000fe200078e02ff */
[----:B------:R-:W2:Y:S03]  /*a6c0*/  LDC R22, c[0x0][0x608] ;  /* 0x00018200ff167b82 */ /* 0x000ea60000000800 */
[----:B------:R-:W-:Y:S02]  /*a6d0*/  IMAD R5, R9, R17, R8 ;  /* 0x0000001109057224 */ /* 0x000fe400078e0208 */
[----:B------:R-:W-:Y:S02]  /*a6e0*/  IMAD.MOV.U32 R9, RZ, RZ, 0x1 ;  /* 0x00000001ff097424 */ /* 0x000fe400078e00ff */
[----:B------:R-:W-:Y:S01]  /*a6f0*/  IMAD.IADD R5, R7, 0x1, R5 ;  /* 0x0000000107057824 */ /* 0x000fe200078e0205 */
[----:B------:R-:W3:Y:S01]  /*a700*/  LDC R24, c[0x0][0x658] ;  /* 0x00019600ff187b82 */ /* 0x000ee20000000800 */
[----:B------:R-:W-:-:S02]  /*a710*/  I2FP.F32.U32 R7, R20 ;  /* 0x0000001400077245 */ /* 0x000fc40000201000 */
[----:B-1----:R-:W-:-:S03]  /*a720*/  ISETP.NE.U32.AND P0, PT, R26, RZ, PT ;  /* 0x000000ff1a00720c */ /* 0x002fc60003f05070 */
[----:B------:R-:W-:Y:S01]  /*a730*/  FMUL R8, R7, UR6 ;  /* 0x0000000607087c20 */ /* 0x000fe20008400000 */
[----:B------:R-:W-:Y:S01]  /*a740*/  ISETP.NE.AND.EX P0, PT, R27, RZ, PT, P0 ;  /* 0x000000ff1b00720c */ /* 0x000fe20003f05300 */
[----:B------:R-:W1:Y:S01]  /*a750*/  LDC R19, c[0x0][0x148] ;  /* 0x00005200ff137b82 */ /* 0x000e620000000800 */
[-CC-:B0-----:R-:W-:Y:S01]  /*a760*/  SHF.R.U64 R14, R6, R10.reuse, R5.reuse ;  /* 0x0000000a060e7219 */ /* 0x181fe20000001205 */
[----:B------:R0:W0:Y:S01]  /*a770*/  F2I.U32.TRUNC.NTZ R16, R8 ;  /* 0x0000000800107305 */ /* 0x000022000020f000 */
[----:B------:R-:W-:Y:S01]  /*a780*/  SHF.R.U32.HI R5, RZ, R10, R5 ;  /* 0x0000000aff057219 */ /* 0x000fe20000011605 */
[----:B------:R-:W-:-:S04]  /*a790*/  IMAD.MOV.U32 R7, RZ, RZ, -0x1 ;  /* 0xffffffffff077424 */ /* 0x000fc800078e00ff */
[----:B------:R-:W0:Y:S01]  /*a7a0*/  LDC R18, c[0x0][0x600] ;  /* 0x00018000ff127b82 */ /* 0x000e220000000800 */
[-CC-:B--2---:R-:W-:Y:S02]  /*a7b0*/  SHF.R.U64 R12, R14, R22.reuse, R5.reuse ;  /* 0x000000160e0c7219 */ /* 0x184fe40000001205 */
[----:B------:R-:W-:-:S05]  /*a7c0*/  SHF.R.U32.HI R5, RZ, R22, R5 ;  /* 0x00000016ff057219 */ /* 0x000fca0000011605 */
[----:B------:R-:W2:Y:S01]  /*a7d0*/  LDC R25, c[0x0][0x648] ;  /* 0x00019200ff197b82 */ /* 0x000ea20000000800 */
[-C--:B---3--:R-:W-:Y:S02]  /*a7e0*/  SHF.L.U32 R6, R7, R24.reuse, RZ ;  /* 0x0000001807067219 */ /* 0x088fe400000006ff */
[-CC-:B------:R-:W-:Y:S02]  /*a7f0*/  SHF.R.U64 R17, R12, R24.reuse, R5.reuse ;  /* 0x000000180c117219 */ /* 0x180fe40000001205 */
[----:B------:R-:W-:Y:S02]  /*a800*/  SHF.R.U32.HI R7, RZ, R24, R5 ;  /* 0x00000018ff077219 */ /* 0x000fe40000011605 */
[----:B------:R-:W-:Y:S01]  /*a810*/  LOP3.LUT R23, RZ, R6, RZ, 0x33, !PT ;  /* 0x00000006ff177212 */ /* 0x000fe200078e33ff */
[----:B----4-:R-:W3:Y:S01]  /*a820*/  LDC R28, c[0x0][0x638] ;  /* 0x00018e00ff1c7b82 */ /* 0x010ee20000000800 */
[----:B------:R-:W-:Y:S01]  /*a830*/  SHF.L.U32 R24, R9, R24, RZ ;  /* 0x0000001809187219 */ /* 0x000fe200000006ff */
[----:B------:R-:W-:-:S06]  /*a840*/  IMAD.MOV.U32 R6, RZ, RZ, R17 ;  /* 0x000000ffff067224 */ /* 0x000fcc00078e0011 */
[----:B------:R-:W4:Y:S01]  /*a850*/  LDC R29, c[0x0][0x610] ;  /* 0x00018400ff1d7b82 */ /* 0x000f220000000800 */
[----:B------:R-:W-:Y:S05]  /*a860*/  @!P0 BRA `(.L_x_229) ;  /* 0x0000000000288947 */ /* 0x000fea0003800000 */
[----:B------:R-:W5:Y:S02]  /*a870*/  LDC R6, c[0x0][0x64c] ;  /* 0x00019300ff067b82 */ /* 0x000f640000000800 */
[----:B-----5:R-:W-:-:S05]  /*a880*/  IADD3 R5, P0, R17, R6, RZ ;  /* 0x0000000611057210 */ /* 0x020fca0007f1e0ff */
[----:B------:R-:W-:-:S04]  /*a890*/  IMAD.X R13, RZ, RZ, R7, P0 ;  /* 0x000000ffff0d7224 */ /* 0x000fc800000e0607 */
[----:B------:R-:W-:-:S04]  /*a8a0*/  IMAD.WIDE.U32 R6, R13, R26, RZ ;  /* 0x0000001a0d067225 */ /* 0x000fc800078e00ff */
[----:B0-----:R-:W-:-:S04]  /*a8b0*/  IMAD.WIDE.U32 R8, P0, R5, R27, R6 ;  /* 0x0000001b05087225 */ /* 0x001fc80007800006 */
[----:B------:R-:W-:-:S04]  /*a8c0*/  IMAD.WIDE.U32 R6, R5, R26, RZ ;  /* 0x0000001a05067225 */ /* 0x000fc800078e00ff */
[----:B------:R-:W-:Y:S01]  /*a8d0*/  IMAD.X R11, RZ, RZ, RZ, P0 ;  /* 0x000000ffff0b7224 */ /* 0x000fe200000e06ff */
[----:B------:R-:W-:Y:S01]  /*a8e0*/  IADD3 RZ, P0, R7, R8, RZ ;  /* 0x0000000807ff7210 */ /* 0x000fe20007f1e0ff */
[----:B------:R-:W-:-:S04]  /*a8f0*/  IMAD.MOV.U32 R10, RZ, RZ, R9 ;  /* 0x000000ffff0a7224 */ /* 0x000fc800078e0009 */
[----:B------:R-:W-:-:S08]  /*a900*/  IMAD.WIDE.U32.X R6, R13, R27, R10, P0 ;  /* 0x0000001b0d067225 */ /* 0x000fd000000e040a */
.L_x_229:
[----:B--2---:R-:W-:Y:S01]  /*a910*/  SHF.R.U64 R5, R6, R25, R7 ;  /* 0x0000001906057219 */ /* 0x004fe20000001207 */
[----:B0-----:R-:W-:Y:S01]  /*a920*/  VIADD R7, R18, 0xffffffff ;  /* 0xffffffff12077836 */ /* 0x001fe20000000000 */
[----:B------:R-:W-:Y:S01]  /*a930*/  LOP3.LUT R26, R12, R23, RZ, 0xc0, !PT ;  /* 0x000000170c1a7212 */ /* 0x000fe200078ec0ff */
[----:B------:R-:W-:Y:S02]  /*a940*/  IMAD.MOV R16, RZ, RZ, -R16 ;  /* 0x000000ffff107224 */ /* 0x000fe400078e0a10 */
[----:B------:R-:W-:Y:S01]  /*a950*/  IMAD.MOV R6, RZ, RZ, -R5 ;  /* 0x000000ffff067224 */ /* 0x000fe200078e0a05 */
[----:B------:R-:W-:Y:S01]  /*a960*/  LOP3.LUT R14, R14, R7, RZ, 0xc0, !PT ;  /* 0x000000070e0e7212 */ /* 0x000fe200078ec0ff */
[----:B------:R-:W-:Y:S02]  /*a970*/  IMAD R26, R24, R5, R26 ;  /* 0x00000005181a7224 */ /* 0x000fe400078e021a */
[----:B-1----:R-:W-:Y:S02]  /*a980*/  @P3 IMAD R21, R19, R16, R20 ;  /* 0x0000001013153224 */ /* 0x002fe400078e0214 */
[----:B---3--:R-:W-:-:S02]  /*a990*/  IMAD R5, R6, R28, R17 ;  /* 0x0000001c06057224 */ /* 0x008fc400078e0211 */
[----:B----4-:R-:W-:Y:S02]  /*a9a0*/  IMAD R26, R26, R29, R21 ;  /* 0x0000001d1a1a7224 */ /* 0x010fe400078e0215 */
[----:B------:R-:W-:Y:S02]  /*a9b0*/  IMAD R5, R5, R18, R14 ;  /* 0x0000001205057224 */ /* 0x000fe400078e020e */
[----:B------:R-:W-:-:S03]  /*a9c0*/  IMAD.MOV.U32 R6, RZ, RZ, 0x1 ;  /* 0x00000001ff067424 */ /* 0x000fc600078e00ff */
[----:B------:R-:W-:Y:S02]  /*a9d0*/  SEL R7, R5, R26, !P3 ;  /* 0x0000001a05077207 */ /* 0x000fe40005800000 */
[----:B------:R-:W-:Y:S01]  /*a9e0*/  SEL R26, R26, R5, !P3 ;  /* 0x000000051a1a7207 */ /* 0x000fe20005800000 */
[----:B------:R-:W-:-:S07]  /*a9f0*/  IMAD.MOV.U32 R5, RZ, RZ, R15 ;  /* 0x000000ffff057224 */ /* 0x000fce00078e000f */
.L_x_227:
[----:B------:R-:W-:Y:S01]  /*aa00*/  LOP3.LUT P0, RZ, R6, 0xff, RZ, 0xc0, !PT ;  /* 0x000000ff06ff7812 */ /* 0x000fe2000780c0ff */
[----:B------:R-:W-:-:S12]  /*aa10*/  IMAD.MOV.U32 R6, RZ, RZ, R26 ;  /* 0x000000ffff067224 */ /* 0x000fd800078e001a */
[----:B------:R-:W-:Y:S05]  /*aa20*/  @P0 BRA `(.L_x_230) ;  /* 0xffffff6400f00947 */ /* 0x000fea000383ffff */
[----:B------:R-:W-:Y:S05]  /*aa30*/  EXIT ;  /* 0x000000000000794d */ /* 0x000fea0003800000 */
.L_x_4:
[----:B0-----:R-:W-:Y:S01]  /*aa40*/  ULDC.64 UR4, c[0x0][0x650] ;  /* 0x0001940000047ab9 */ /* 0x001fe20000000a00 */
        /* <DEDUP_REMOVED lines=25> */
.L_x_232:
[--C-:B------:R-:W-:Y:S01]  /*abe0*/  SHF.R.U64 R16, R14, R18, R15.reuse ;  /* 0x000000120e107219 */ /* 0x100fe2000000120f */
[----:B------:R-:W0:Y:S01]  /*abf0*/  LDC R22, c[0x0][0x618] ;  /* 0x00018600ff167b82 */ /* 0x000e220000000800 */
[----:B------:R-:W-:Y:S01]  /*ac00*/  I2FP.F32.U32 R7, R8 ;  /* 0x0000000800077245 */ /* 0x000fe20000201000 */
[----:B------:R-:W-:Y:S01]  /*ac10*/  ULDC UR4, c[0x0][0x150] ;  /* 0x0000540000047ab9 */ /* 0x000fe20000000800 */
[----:B------:R-:W-:Y:S02]  /*ac20*/  SHF.R.U32.HI R6, RZ, R18, R15 ;  /* 0x00000012ff067219 */ /* 0x000fe4000001160f */
[----:B------:R-:W-:Y:S01]  /*ac30*/  IADD3 R9, P0, RZ, -R16, RZ ;  /* 0x80000010ff097210 */ /* 0x000fe20007f1e0ff */
[----:B------:R-:W-:Y:S01]  /*ac40*/  FMUL R13, R7, UR4 ;  /* 0x00000004070d7c20 */ /* 0x000fe20008400000 */
[----:B------:R-:W-:Y:S01]  /*ac50*/  ULDC UR4, c[0x0][0x154] ;  /* 0x0000550000047ab9 */ /* 0x000fe20000000800 */
[----:B------:R-:W1:Y:S02]  /*ac60*/  LDC.64 R24, c[0x0][0x640] ;  /* 0x00019000ff187b82 */ /* 0x000e640000000a00 */
[----:B------:R-:W-:-:S02]  /*ac70*/  IMAD.X R11, RZ, RZ, ~R6, P0 ;  /* 0x000000ffff0b7224 */ /* 0x000fc400000e0e06 */
[----:B------:R-:W2:Y:S01]  /*ac80*/  F2I.U32.TRUNC.NTZ R13, R13 ;  /* 0x0000000d000d7305 */ /* 0x000ea2000020f000 */
[----:B------:R-:W-:-:S03]  /*ac90*/  IMAD.WIDE.U32 R6, R9, R20, R2 ;  /* 0x0000001409067225 */ /* 0x000fc600078e0002 */
[----:B------:R-:W3:Y:S01]  /*aca0*/  LDC R15, c[0x0][0x144] ;  /* 0x00005100ff0f7b82 */ /* 0x000ee20000000800 */
[----:B------:R-:W-:-:S04]  /*acb0*/  IMAD R12, R11, R20, RZ ;  /* 0x000000140b0c7224 */ /* 0x000fc800078e02ff */
[----:B------:R-:W-:Y:S02]  /*acc0*/  IMAD R9, R9, R21, R12 ;  /* 0x0000001509097224 */ /* 0x000fe400078e020c */
[----:B------:R-:W-:Y:S01]  /*acd0*/  IMAD.MOV.U32 R12, RZ, RZ, -0x1 ;  /* 0xffffffffff0c7424 */ /* 0x000fe200078e00ff */
[----:B------:R-:W4:Y:S01]  /*ace0*/  LDC R18, c[0x0][0x608] ;  /* 0x00018200ff127b82 */ /* 0x000f220000000800 */
[----:B------:R-:W-:Y:S01]  /*acf0*/  IMAD.IADD R7, R7, 0x1, R9 ;  /* 0x0000000107077824 */ /* 0x000fe200078e0209 */
[----:B------:R-:W-:-:S04]  /*ad00*/  I2FP.F32.U32 R9, R10 ;  /* 0x0000000a00097245 */ /* 0x000fc80000201000 */
[-C--:B0-----:R-:W-:Y:S01]  /*ad10*/  SHF.R.U64 R14, R6, R22.reuse, R7 ;  /* 0x00000016060e7219 */ /* 0x081fe20000001207 */
[----:B--2---:R-:W-:Y:S01]  /*ad20*/  IMAD.MOV R6, RZ, RZ, -R13 ;  /* 0x000000ffff067224 */ /* 0x004fe200078e0a0d */
[----:B------:R-:W0:Y:S01]  /*ad30*/  LDC R11, c[0x0][0x658] ;  /* 0x00019600ff0b7b82 */ /* 0x000e220000000800 */
[----:B-1----:R-:W-:Y:S01]  /*ad40*/  ISETP.NE.U32.AND P0, PT, R24, RZ, PT ;  /* 0x000000ff1800720c */ /* 0x002fe20003f05070 */
[----:B------:R-:W-:Y:S01]  /*ad50*/  FMUL R9, R9, UR4 ;  /* 0x0000000409097c20 */ /* 0x000fe20008400000 */
[----:B------:R-:W-:Y:S02]  /*ad60*/  SHF.R.U32.HI R7, RZ, R22, R7 ;  /* 0x00000016ff077219 */ /* 0x000fe40000011607 */
[----:B------:R-:W-:-:S03]  /*ad70*/  ISETP.NE.AND.EX P0, PT, R25, RZ, PT, P0 ;  /* 0x000000ff1900720c */ /* 0x000fc60003f05300 */
[----:B------:R-:W1:Y:S01]  /*ad80*/  LDC R21, c[0x0][0x148] ;  /* 0x00005200ff157b82 */ /* 0x000e620000000800 */
[----:B---3--:R-:W-:Y:S02]  /*ad90*/  IMAD R22, R15, R6, R8 ;  /* 0x000000060f167224 */ /* 0x008fe400078e0208 */
[----:B------:R-:W-:-:S05]  /*ada0*/  IMAD.MOV.U32 R8, RZ, RZ, 0x1 ;  /* 0x00000001ff087424 */ /* 0x000fca00078e00ff */
[----:B------:R-:W2:Y:S01]  /*adb0*/  LDC R20, c[0x0][0x600] ;  /* 0x00018000ff147b82 */ /* 0x000ea20000000800 */
[-CC-:B----4-:R-:W-:Y:S02]  /*adc0*/  SHF.R.U64 R17, R14, R18.reuse, R7.reuse ;  /* 0x000000120e117219 */ /* 0x190fe40000001207 */
[----:B------:R-:W-:Y:S02]  /*add0*/  SHF.R.U32.HI R6, RZ, R18, R7 ;  /* 0x00000012ff067219 */ /* 0x000fe40000011607 */
[----:B------:R3:W4:Y:S03]  /*ade0*/  F2I.U32.TRUNC.NTZ R18, R9 ;  /* 0x0000000900127305 */ /* 0x000726000020f000 */
[----:B------:R-:W1:Y:S01]  /*adf0*/  LDC R23, c[0x0][0x648] ;  /* 0x00019200ff177b82 */ /* 0x000e620000000800 */
[-C--:B0-----:R-:W-:Y:S02]  /*ae00*/  SHF.R.U64 R19, R17, R11.reuse, R6 ;  /* 0x0000000b11137219 */ /* 0x081fe40000001206 */
[----:B------:R-:W-:-:S02]  /*ae10*/  SHF.L.U32 R12, R12, R11, RZ ;  /* 0x0000000b0c0c7219 */ /* 0x000fc400000006ff */
[-C--:B------:R-:W-:Y:S01]  /*ae20*/  SHF.R.U32.HI R7, RZ, R11.reuse, R6 ;  /* 0x0000000bff077219 */ /* 0x080fe20000011606 */
[----:B------:R-:W-:Y:S01]  /*ae30*/  IMAD.MOV.U32 R6, RZ, RZ, R19 ;  /* 0x000000ffff067224 */ /* 0x000fe200078e0013 */
[----:B------:R-:W-:Y:S01]  /*ae40*/  SHF.L.U32 R27, R8, R11, RZ ;  /* 0x0000000b081b7219 */ /* 0x000fe200000006ff */
[----:B------:R-:W0:Y:S01]  /*ae50*/  LDC R26, c[0x0][0x638] ;  /* 0x00018e00ff1a7b82 */ /* 0x000e220000000800 */
[----:B------:R-:W-:-:S07]  /*ae60*/  LOP3.LUT R28, RZ, R12, RZ, 0x33, !PT ;  /* 0x0000000cff1c7212 */ /* 0x000fce00078e33ff */
[----:B------:R-:W0:Y:S01]  /*ae70*/  LDC R29, c[0x0][0x610] ;  /* 0x00018400ff1d7b82 */ /* 0x000e220000000800 */
[----:B---34-:R-:W-:Y:S05]  /*ae80*/  @!P0 BRA `(.L_x_233) ;  /* 0x0000000000288947 */ /* 0x018fea0003800000 */
        /* <DEDUP_REMOVED lines=10> */
.L_x_233:
[----:B-1----:R-:W-:Y:S01]  /*af30*/  SHF.R.U64 R7, R6, R23, R7 ;  /* 0x0000001706077219 */ /* 0x002fe20000001207 */
[----:B--2---:R-:W-:Y:S01]  /*af40*/  VIADD R9, R20, 0xffffffff ;  /* 0xffffffff14097836 */ /* 0x004fe20000000000 */
[----:B------:R-:W-:Y:S01]  /*af50*/  LOP3.LUT R6, R17, R28, RZ, 0xc0, !PT ;  /* 0x0000001c11067212 */ /* 0x000fe200078ec0ff */
[----:B------:R-:W-:Y:S02]  /*af60*/  IMAD.MOV R18, RZ, RZ, -R18 ;  /* 0x000000ffff127224 */ /* 0x000fe400078e0a12 */
[----:B------:R-:W-:Y:S02]  /*af70*/  IMAD.MOV R8, RZ, RZ, -R7 ;  /* 0x000000ffff087224 */ /* 0x000fe400078e0a07 */
[----:B------:R-:W-:Y:S01]  /*af80*/  IMAD R11, R27, R7, R6 ;  /* 0x000000071b0b7224 */ /* 0x000fe200078e0206 */
[----:B------:R-:W-:Y:S01]  /*af90*/  LOP3.LUT R7, R14, R9, RZ, 0xc0, !PT ;  /* 0x000000090e077212 */ /* 0x000fe200078ec0ff */
[----:B------:R-:W-:Y:S02]  /*afa0*/  @P3 IMAD R22, R21, R18, R10 ;  /* 0x0000001215163224 */ /* 0x000fe400078e020a */
[----:B0-----:R-:W-:-:S02]  /*afb0*/  IMAD R6, R8, R26, R19 ;  /* 0x0000001a08067224 */ /* 0x001fc400078e0213 */
[----:B------:R-:W-:Y:S02]  /*afc0*/  IMAD R11, R11, R29, R22 ;  /* 0x0000001d0b0b7224 */ /* 0x000fe400078e0216 */
[----:B------:R-:W-:Y:S02]  /*afd0*/  IMAD R6, R6, R20, R7 ;  /* 0x0000001406067224 */ /* 0x000fe400078e0207 */
[----:B------:R-:W-:-:S03]  /*afe0*/  IMAD.MOV.U32 R8, RZ, RZ, 0x1 ;  /* 0x00000001ff087424 */ /* 0x000fc600078e00ff */
[----:B------:R-:W-:Y:S02]  /*aff0*/  SEL R14, R6, R11, !P3 ;  /* 0x0000000b060e7207 */ /* 0x000fe40005800000 */
[----:B------:R-:W-:Y:S01]  /*b000*/  SEL R11, R11, R6, !P3 ;  /* 0x000000060b0b7207 */ /* 0x000fe20005800000 */
[----:B------:R-:W-:Y:S01]  /*b010*/  IMAD.MOV.U32 R6, RZ, RZ, R16 ;  /* 0x000000ffff067224 */ /* 0x000fe200078e0010 */
[----:B------:R-:W-:-:S07]  /*b020*/  PRMT R7, R8, 0x7610, R7 ;  /* 0x0000761008077816 */ /* 0x000fce0000000007 */
.L_x_231:
[----:B------:R-:W-:-:S08]  /*b030*/  NOP ;  /* 0x0000000000007918 */ /* 0x000fd00000000000 */
[----:B------:R-:W0:-:S00]  /*b040*/  USETMAXREG.DEALLOC.CTAPOOL 0x28 ;  /* 0x00000028000079c8 */ /* 0x000e0000080e0500 */
[----:B0-----:R-:W-:-:S13]  /*b050*/  ISETP.NE.AND P0, PT, R5, RZ, PT ;  /* 0x000000ff0500720c */ /* 0x001fda0003f05270 */
[----:B------:R-:W-:Y:S05]  /*b060*/  @P0 EXIT ;  /* 0x000000000000094d */ /* 0x000fea0003800000 */
[----:B------:R-:W-:Y:S01]  /*b070*/  LOP3.LUT P0, RZ, R7, 0xff, RZ, 0xc0, !PT ;  /* 0x000000ff07ff7812 */ /* 0x000fe2000780c0ff */
[----:B------:R-:W-:Y:S02]  /*b080*/  IMAD.MOV.U32 R5, RZ, RZ, 0x1 ;  /* 0x00000001ff057424 */ /* 0x000fe400078e00ff */
[----:B------:R-:W-:-:S10]  /*b090*/  IMAD.MOV.U32 R13, RZ, RZ, RZ ;  /* 0x000000ffff0d7224 */ /* 0x000fd400078e00ff */
[----:B------:R-:W-:Y:S05]  /*b0a0*/  @!P0 BRA `(.L_x_234) ;  /* 0x0000000c00308947 */ /* 0x000fea0003800000 */
[----:B------:R-:W0:Y:S01]  /*b0b0*/  LDC R5, c[0x0][0x28c] ;  /* 0x0000a300ff057b82 */ /* 0x000e220000000800 */
[----:B------:R-:W-:Y:S01]  /*b0c0*/  ULDC UR5, c[0x0][0x600] ;  /* 0x0001800000057ab9 */ /* 0x000fe20000000800 */
[----:B------:R-:W-:Y:S01]  /*b0d0*/  ULDC UR4, c[0x0][0xc] ;  /* 0x0000030000047ab9 */ /* 0x000fe20000000800 */
[----:B------:R-:W-:Y:S01]  /*b0e0*/  UIADD3 UR16, UR5, -0x1, URZ ;  /* 0xffffffff05107890 */ /* 0x000fe2000fffe03f */
[C---:B------:R-:W-:Y:S01]  /*b0f0*/  LOP3.LUT P2, RZ, R0.reuse, 0x7f, RZ, 0xc0, !PT ;  /* 0x0000007f00ff7812 */ /* 0x040fe2000784c0ff */
[----:B------:R-:W-:Y:S01]  /*b100*/  ULDC UR6, c[0x0][0x658] ;  /* 0x0001960000067ab9 */ /* 0x000fe20000000800 */
[----:B------:R-:W-:Y:S01]  /*b110*/  ULDC UR5, c[0x0][0x10] ;  /* 0x0000040000057ab9 */ /* 0x000fe20000000800 */
[----:B------:R-:W-:Y:S01]  /*b120*/  UMOV UR7, 0xffffffff ;  /* 0xffffffff00077882 */ /* 0x000fe20000000000 */
[----:B------:R-:W-:Y:S01]  /*b130*/  UMOV UR8, 0x1 ;  /* 0x0000000100087882 */ /* 0x000fe20000000000 */
[----:B------:R-:W-:Y:S01]  /*b140*/  UIMAD.WIDE.U32 UR4, UR4, UR5, URZ ;  /* 0x00000005040472a5 */ /* 0x000fe2000f8e003f */
[----:B------:R-:W-:Y:S01]  /*b150*/  LOP3.LUT P0, RZ, R0, 0x1f, RZ, 0xc0, !PT ;  /* 0x0000001f00ff7812 */ /* 0x000fe2000780c0ff */
[----:B------:R-:W-:Y:S01]  /*b160*/  USHF.L.U32 UR7, UR7, UR6, URZ ;  /* 0x0000000607077299 */ /* 0x000fe2000800063f */
[----:B------:R-:W-:Y:S01]  /*b170*/  BSSY B0, `(.L_x_234) ;  /* 0x00000bf000007945 */ /* 0x000fe20003800000 */
[----:B------:R-:W-:Y:S01]  /*b180*/  USHF.L.U32 UR18, UR8, UR6, URZ ;  /* 0x0000000608127299 */ /* 0x000fe2000800063f */
[----:B------:R-:W-:Y:S01]  /*b190*/  IMAD.MOV.U32 R15, RZ, RZ, 0x1 ;  /* 0x00000001ff0f7424 */ /* 0x000fe200078e00ff */
[----:B------:R-:W-:Y:S01]  /*b1a0*/  LOP3.LUT R16, R4, 0x2, RZ, 0xfc, !PT ;  /* 0x0000000204107812 */ /* 0x000fe200078efcff */
[----:B------:R-:W-:Y:S01]  /*b1b0*/  ULDC UR6, c[0x0][0x14] ;  /* 0x0000050000067ab9 */ /* 0x000fe20000000800 */
[----:B------:R-:W-:Y:S01]  /*b1c0*/  PLOP3.LUT P0, PT, P0, P2, PT, 0x8a, 0x0 ;  /* 0x000000000000781c */ /* 0x000fe20000705172 */
[----:B------:R-:W-:Y:S01]  /*b1d0*/  UIMAD.WIDE.U32 UR20, UR4, UR6, URZ ;  /* 0x00000006041472a5 */ /* 0x000fe2000f8e003f */
[----:B------:R-:W-:Y:S01]  /*b1e0*/  IMAD.MOV.U32 R13, RZ, RZ, RZ ;  /* 0x000000ffff0d7224 */ /* 0x000fe200078e00ff */
[----:B------:R-:W-:-:S02]  /*b1f0*/  UIMAD UR13, UR5, UR6, URZ ;  /* 0x00000006050d72a4 */ /* 0x000fc4000f8e023f */
[----:B------:R-:W-:Y:S01]  /*b200*/  ULOP3.LUT UR17, URZ, UR7, URZ, 0x33, !UPT ;  /* 0x000000073f117292 */ /* 0x000fe2000f8e333f */
[----:B0-----:R-:W-:Y:S01]  /*b210*/  VIADD R5, R5, 0x1f ;  /* 0x0000001f05057836 */ /* 0x001fe20000000000 */
[----:B------:R-:W-:Y:S01]  /*b220*/  UIADD3 UR13, UR21, UR13, URZ ;  /* 0x0000000d150d7290 */ /* 0x000fe2000fffe03f */
[----:B------:R-:W-:-:S03]  /*b230*/  ULDC.64 UR22, c[0x0][0x198] ;  /* 0x0000660000167ab9 */ /* 0x000fc60000000a00 */
[----:B------:R-:W-:-:S04]  /*b240*/  SHF.R.S32.HI R8, RZ, 0x1f, R5 ;  /* 0x0000001fff087819 */ /* 0x000fc80000011405 */
[----:B------:R-:W-:Y:S01]  /*b250*/  LEA.HI R8, R8, R5, RZ, 0x5 ;  /* 0x0000000508087211 */ /* 0x000fe200078f28ff */
[----:B------:R-:W-:-:S03]  /*b260*/  IMAD.MOV.U32 R5, RZ, RZ, 0x1 ;  /* 0x00000001ff057424 */ /* 0x000fc600078e00ff */
[----:B------:R-:W-:-:S05]  /*b270*/  SHF.R.S32.HI R12, RZ, 0x5, R8 ;  /* 0x00000005ff0c7819 */ /* 0x000fca0000011408 */
[----:B------:R-:W-:-:S07]  /*b280*/  VIADD R0, R12, 0x1 ;  /* 0x000000010c007836 */ /* 0x000fce0000000000 */
.L_x_246:
[----:B------:R-:W-:-:S03]  /*b290*/  UMOV UR4, 0xffffffff ;  /* 0xffffffff00047882 */ /* 0x000fc60000000000 */
[----:B------:R-:W-:Y:S05]  /*b2a0*/  BRA.DIV UR4, `(.L_x_235) ;  /* 0x0000001a04947947 */ /* 0x000fea000b800000 */
[----:B------:R-:W-:-:S13]  /*b2b0*/  ELECT P1, URZ, PT ;  /* 0x00000000003f782f */ /* 0x000fda0003820000 */
.L_x_278:
[----:B------:R-:W0:Y:S01]  /*b2c0*/  LDC R7, c[0x0][0x28c] ;  /* 0x0000a300ff077b82 */ /* 0x000e220000000800 */
[----:B------:R-:W-:Y:S01]  /*b2d0*/  BSSY B1, `(.L_x_236) ;  /* 0x0000037000017945 */ /* 0x000fe20003800000 */
[----:B0-----:R-:W-:-:S13]  /*b2e0*/  ISETP.LT.OR P1, PT, R7, 0x1, !P1 ;  /* 0x000000010700780c */ /* 0x001fda0004f21670 */
[----:B------:R-:W-:Y:S05]  /*b2f0*/  @P1 BRA `(.L_x_237) ;  /* 0x0000000000d01947 */ /* 0x000fea0003800000 */
[----:B------:R-:W-:Y:S02]  /*b300*/  IMAD R14, R14, 0x60, RZ ;  /* 0x000000600e0e7824 */ /* 0x000fe400078e02ff */
[----:B------:R-:W-:Y:S02]  /*b310*/  IMAD R17, R11, 0xc0, RZ ;  /* 0x000000c00b117824 */ /* 0x000fe400078e02ff */
[----:B------:R-:W-:Y:S02]  /*b320*/  IMAD.MOV.U32 R20, RZ, RZ, RZ ;  /* 0x000000ffff147224 */ /* 0x000fe400078e00ff */
[----:B------:R-:W-:Y:S02]  /*b330*/  IMAD.MOV.U32 R7, RZ, RZ, R0 ;  /* 0x000000ffff077224 */ /* 0x000fe400078e0000 */
[----:B------:R-:W-:Y:S02]  /*b340*/  IMAD.MOV.U32 R8, RZ, RZ, R5 ;  /* 0x000000ffff087224 */ /* 0x000fe400078e0005 */
[----:B------:R-:W-:-:S07]  /*b350*/  IMAD.MOV.U32 R9, RZ, RZ, R13 ;  /* 0x000000ffff097224 */ /* 0x000fce00078e000d */
.L_x_241:
[----:B------:R-:W0:Y:S01]  /*b360*/  S2R R11, SR_CgaCtaId ;  /* 0x00000000000b7919 */ /* 0x000e220000008800 */
[----:B------:R-:W-:-:S04]  /*b370*/  MOV R10, 0x400 ;  /* 0x00000400000a7802 */ /* 0x000fc80000000f00 */
[----:B0-----:R-:W-:Y:S02]  /*b380*/  LEA R18, R11, R10, 0x18 ;  /* 0x0000000a0b127211 */ /* 0x001fe400078ec0ff */
[----:B------:R-:W-:Y:S01]  /*b390*/  SHF.L.U32 R10, R8, 0x1f, RZ ;  /* 0x0000001f080a7819 */ /* 0x000fe200000006ff */
[----:B------:R-:W0:Y:S02]  /*b3a0*/  @!P2 LDC R11, c[0x0][0x500] ;  /* 0x00014000ff0bab82 */ /* 0x000e240000000800 */
[----:B------:R-:W-:-:S04]  /*b3b0*/  IMAD R19, R9, 0x8, R18 ;  /* 0x0000000809137824 */ /* 0x000fc800078e0212 */
[----:B------:R-:W1:Y:S02]  /*b3c0*/  SYNCS.PHASECHK.TRANS64.TRYWAIT P1, [R19+URZ+0xc8], R10 ;  /* 0x0000c80a130075a7 */ /* 0x000e64000802017f */
[----:B-1----:R-:W-:Y:S05]  /*b3d0*/  @!P1 BRA `(.L_x_238) ;  /* 0x0000001800689947 */ /* 0x002fea0003800000 */
.L_x_279:
[----:B-1----:R-:W-:Y:S01]  /*b3e0*/  PRMT R10, R16, 0x9910, RZ ;  /* 0x00009910100a7816 */ /* 0x002fe200000000ff */
[----:B0-----:R0:W-:Y:S03]  /*b3f0*/  @!P2 SYNCS.ARRIVE.TRANS64 RZ, [R19+URZ], R11 ;  /* 0x0000000b13ffa9a7 */ /* 0x0011e6000800003f */
[----:B------:R-:W-:-:S13]  /*b400*/  ISETP.NE.AND P1, PT, R10, 0x2, PT ;  /* 0x000000020a00780c */ /* 0x000fda0003f25270 */
[----:B0-----:R-:W-:Y:S05]  /*b410*/  @P1 BRA `(.L_x_239) ;  /* 0x0000000000041947 */ /* 0x001fea0003800000 */
[----:B------:R-:W-:Y:S01]  /*b420*/  BPT.TRAP 0x1 ;  /* 0x000000040000795c */ /* 0x000fe20000300000 */
.L_x_239:
[----:B------:R-:W-:Y:S05]  /*b430*/  @P0 BRA `(.L_x_240) ;  /* 0x0000000000040947 */ /* 0x000fea0003800000 */
[----:B------:R-:W-:Y:S01]  /*b440*/  BPT.TRAP 0x1 ;  /* 0x000000040000795c */ /* 0x000fe20000300000 */
.L_x_240:
[--C-:B------:R-:W-:Y:S01]  /*b450*/  IMAD R10, R9, 0x1800, R18.reuse ;  /* 0x00001800090a7824 */ /* 0x100fe200078e0212 */
[----:B------:R-:W-:Y:S01]  /*b460*/  R2UR UR9, R19 ;  /* 0x00000000130972ca */ /* 0x000fe200000e0000 */
[----:B------:R-:W-:Y:S01]  /*b470*/  IMAD R18, R9, 0xc00, R18 ;  /* 0x00000c0009127824 */ /* 0x000fe200078e0212 */
[----:B------:R-:W-:Y:S01]  /*b480*/  UIADD3 UR4, UP0, UR22, 0xf0, URZ ;  /* 0x000000f016047890 */ /* 0x000fe2000ff1e03f */
[----:B------:R-:W-:Y:S01]  /*b490*/  VIADD R7, R7, 0xffffffff ;  /* 0xffffffff07077836 */ /* 0x000fe20000000000 */
[----:B------:R-:W-:Y:S01]  /*b4a0*/  R2UR UR5, R10 ;  /* 0x000000000a0572ca */ /* 0x000fe200000e0000 */
[----:B------:R-:W-:Y:S01]  /*b4b0*/  UIADD3 UR24, UP1, UR22, 0x1f0, URZ ;  /* 0x000001f016187890 */ /* 0x000fe2000ff3e03f */
[----:B------:R-:W-:Y:S01]  /*b4c0*/  R2UR UR8, R18 ;  /* 0x00000000120872ca */ /* 0x000fe200000e0000 */
[----:B------:R-:W-:Y:S01]  /*b4d0*/  VIADD R9, R9, 0x1 ;  /* 0x0000000109097836 */ /* 0x000fe20000000000 */
[----:B------:R-:W-:Y:S01]  /*b4e0*/  R2UR UR11, R17 ;  /* 0x00000000110b72ca */ /* 0x000fe200000e0000 */
[----:B------:R-:W-:Y:S01]  /*b4f0*/  UIADD3.X UR25, URZ, UR23, URZ, UP1, !UPT ;  /* 0x000000173f197290 */ /* 0x000fe20008ffe43f */
[----:B------:R-:W-:Y:S01]  /*b500*/  R2UR UR10, R20 ;  /* 0x00000000140a72ca */ /* 0x000fe200000e0000 */
[----:B------:R-:W-:Y:S01]  /*b510*/  UMOV UR6, 0x0 ;  /* 0x0000000000067882 */ /* 0x000fe20000000000 */
[----:B------:R-:W-:Y:S01]  /*b520*/  R2UR UR12, R6 ;  /* 0x00000000060c72ca */ /* 0x000fe200000e0000 */
[----:B------:R-:W-:Y:S01]  /*b530*/  UMOV UR7, 0x10000000 ;  /* 0x1000000000077882 */ /* 0x000fe20000000000 */
[----:B------:R-:W-:Y:S01]  /*b540*/  R2UR UR19, R14 ;  /* 0x000000000e1372ca */ /* 0x000fe200000e0000 */
[----:B------:R-:W-:Y:S01]  /*b550*/  VIADD R20, R20, 0x20 ;  /* 0x0000002014147836 */ /* 0x000fe20000000000 */
[----:B------:R-:W-:Y:S01]  /*b560*/  ISETP.GT.AND P4, PT, R7, 0x1, PT ;  /* 0x000000010700780c */ /* 0x000fe20003f84270 */
[----:B------:R-:W-:Y:S01]  /*b570*/  UIADD3 UR14, UR5, 0x280, URZ ;  /* 0x00000280050e7890 */ /* 0x000fe2000fffe03f */
[----:B------:R-:W-:Y:S01]  /*b580*/  ISETP.NE.AND P1, PT, R9, 0x19, PT ;  /* 0x000000190900780c */ /* 0x000fe20003f25270 */
[----:B------:R-:W-:-:S02]  /*b590*/  UIADD3.X UR5, URZ, UR23, URZ, UP0, !UPT ;  /* 0x000000173f057290 */ /* 0x000fc400087fe43f */
[----:B------:R-:W-:Y:S01]  /*b5a0*/  UIADD3 UR15, UR8, 0x25a80, URZ ;  /* 0x00025a80080f7890 */ /* 0x000fe2000fffe03f */
[----:B------:R-:W-:Y:S02]  /*b5b0*/  SEL R11, RZ, 0x1, P1 ;  /* 0x00000001ff0b7807 */ /* 0x000fe40000800000 */
[----:B------:R-:W-:Y:S01]  /*b5c0*/  UMOV UR8, UR14 ;  /* 0x0000000e00087c82 */ /* 0x000fe20008000000 */
[----:B------:R-:W-:Y:S02]  /*b5d0*/  SEL R9, R9, RZ, P1 ;  /* 0x000000ff09097207 */ /* 0x000fe40000800000 */
[----:B------:R-:W-:Y:S01]  /*b5e0*/  LOP3.LUT R8, R8, R11, RZ, 0x3c, !PT ;  /* 0x0000000b08087212 */ /* 0x000fe200078e3cff */
[----:B------:R0:W-:Y:S02]  /*b5f0*/  UTMALDG.3D [UR8], [UR4], desc[UR6] ;  /* 0x00000608040075b4 */ /* 0x0001e40008011000 */
[----:B0-----:R-:W-:Y:S01]  /*b600*/  UMOV UR8, UR15 ;  /* 0x0000000f00087c82 */ /* 0x001fe20008000000 */
[----:B------:R-:W-:-:S02]  /*b610*/  UMOV UR11, UR19 ;  /* 0x00000013000b7c82 */ /* 0x000fc40008000000 */
[----:B------:R0:W-:Y:S02]  /*b620*/  UTMALDG.3D [UR8], [UR24], desc[UR6] ;  /* 0x00000608180075b4 */ /* 0x0001e40008011000 */
[----:B0-----:R-:W-:Y:S05]  /*b630*/  @P4 BRA `(.L_x_241) ;  /* 0xfffffffc00484947 */ /* 0x001fea000383ffff */
.L_x_237:
[----:B------:R-:W-:Y:S05]  /*b640*/  BSYNC B1 ;  /* 0x0000000000017941 */ /* 0x000fea0003800000 */
.L_x_236:
[----:B------:R-:W-:Y:S01]  /*b650*/  LOP3.LUT P4, RZ, R15, 0xff, RZ, 0xc0, !PT ;  /* 0x000000ff0fff7812 */ /* 0x000fe2000788c0ff */
[----:B------:R-:W-:Y:S01]  /*b660*/  IMAD.IADD R13, R12, 0x1, R13 ;  /* 0x000000010c0d7824 */ /* 0x000fe200078e020d */
[----:B------:R-:W-:Y:S01]  /*b670*/  IADD3 R2, P5, R2, UR20, RZ ;  /* 0x0000001402027c10 */ /* 0x000fe2000ffbe0ff */
[----:B------:R-:W-:Y:S01]  /*b680*/  ULDC.64 UR4, c[0x0][0x650] ;  /* 0x0001940000047ab9 */ /* 0x000fe20000000a00 */
[----:B------:R-:W-:Y:S01]  /*b690*/  BSSY B1, `(.L_x_242) ;  /* 0x000006a000017945 */ /* 0x000fe20003800000 */
[----:B------:R-:W-:Y:S01]  /*b6a0*/  IMAD.MOV.U32 R11, RZ, RZ, -0x1 ;  /* 0xffffffffff0b7424 */ /* 0x000fe200078e00ff */
[----:B------:R-:W-:Y:S01]  /*b6b0*/  ISETP.GT.U32.AND P1, PT, R13, 0x18, PT ;  /* 0x000000180d00780c */ /* 0x000fe20003f24070 */
[----:B------:R-:W-:Y:S01]  /*b6c0*/  IMAD.MOV.U32 R14, RZ, RZ, -0x1 ;  /* 0xffffffffff0e7424 */ /* 0x000fe200078e00ff */
[----:B------:R-:W-:Y:S02]  /*b6d0*/  IADD3.X R3, R3, UR13, RZ, P5, !PT ;  /* 0x0000000d03037c10 */ /* 0x000fe4000affe4ff */
[----:B------:R-:W-:-:S02]  /*b6e0*/  ISETP.LT.U32.AND P1, PT, R12, 0x19, P1 ;  /* 0x000000190c00780c */ /* 0x000fc40000f21070 */
[----:B------:R-:W-:Y:S01]  /*b6f0*/  PRMT R15, RZ, 0x7610, R15 ;  /* 0x00007610ff0f7816 */ /* 0x000fe2000000000f */
[----:B------:R-:W0:Y:S01]  /*b700*/  @P4 S2R R7, SR_CgaCtaId ;  /* 0x0000000000074919 */ /* 0x000e220000008800 */
[----:B------:R-:W-:-:S04]  /*b710*/  @P4 MOV R6, 0x400 ;  /* 0x0000040000064802 */ /* 0x000fc80000000f00 */
[----:B0-----:R-:W-:Y:S01]  /*b720*/  @P4 LEA R8, R7, R6, 0x18 ;  /* 0x0000000607084211 */ /* 0x001fe200078ec0ff */
[----:B------:R-:W-:Y:S01]  /*b730*/  IMAD.WIDE.U32 R6, R13, 0x51eb851f, RZ ;  /* 0x51eb851f0d067825 */ /* 0x000fe200078e00ff */
[----:B------:R-:W-:Y:S02]  /*b740*/  SEL R6, RZ, 0x1, !P1 ;  /* 0x00000001ff067807 */ /* 0x000fe40004800000 */
[----:B------:R-:W-:Y:S01]  /*b750*/  ISETP.GE.U32.AND P1, PT, R2, UR4, PT ;  /* 0x0000000402007c0c */ /* 0x000fe2000bf26070 */
[----:B------:R0:W-:Y:S01]  /*b760*/  @P4 SYNCS.ARRIVE.TRANS64.A1T0 RZ, [R8+URZ+0x1a8], RZ ;  /* 0x0001a8ff08ff49a7 */ /* 0x0001e2000810003f */
[----:B------:R-:W-:Y:S02]  /*b770*/  ISETP.GE.U32.AND P4, PT, R12, 0x19, PT ;  /* 0x000000190c00780c */ /* 0x000fe40003f86070 */
[----:B------:R-:W-:Y:S02]  /*b780*/  ISETP.GE.U32.AND.EX P1, PT, R3, UR5, PT, P1 ;  /* 0x0000000503007c0c */ /* 0x000fe4000bf26110 */
[----:B------:R-:W-:Y:S01]  /*b790*/  LOP3.LUT R5, R5, R6, RZ, 0x3c, !PT ;  /* 0x0000000605057212 */ /* 0x000fe200078e3cff */
[----:B------:R-:W-:Y:S01]  /*b7a0*/  IMAD.MOV.U32 R6, RZ, RZ, -0x1 ;  /* 0xffffffffff067424 */ /* 0x000fe200078e00ff */
[----:B0-----:R-:W-:-:S02]  /*b7b0*/  SHF.R.U32.HI R8, RZ, 0x3, R7 ;  /* 0x00000003ff087819 */ /* 0x001fc40000011607 */
[----:B------:R-:W-:-:S03]  /*b7c0*/  PRMT R7, RZ, 0x7610, R7 ;  /* 0x00007610ff077816 */ /* 0x000fc60000000007 */
[----:B------:R-:W-:Y:S02]  /*b7d0*/  IMAD R13, R8, -0x19, R13 ;  /* 0xffffffe7080d7824 */ /* 0x000fe400078e020d */
[----:B------:R-:W-:Y:S02]  /*b7e0*/  @P4 LOP3.LUT R5, R5, 0x1, R8, 0x78, !PT ;  /* 0x0000000105054812 */ /* 0x000fe400078e7808 */
[----:B------:R-:W-:Y:S05]  /*b7f0*/  @P1 BRA `(.L_x_243) ;  /* 0x00000004004c1947 */ /* 0x000fea0003800000 */
[----:B------:R-:W-:Y:S01]  /*b800*/  ULDC.64 UR4, c[0x0][0x628] ;  /* 0x00018a0000047ab9 */ /* 0x000fe20000000a00 */
[----:B------:R-:W0:Y:S01]  /*b810*/  S2R R17, SR_CTAID.X ;  /* 0x0000000000117919 */ /* 0x000e220000002500 */
[----:B------:R-:W-:Y:S01]  /*b820*/  ISETP.NE.U32.AND P1, PT, RZ, UR4, PT ;  /* 0x00000004ff007c0c */ /* 0x000fe2000bf25070 */
[----:B------:R-:W-:Y:S01]  /*b830*/  ULDC UR7, c[0x0][0x630] ;  /* 0x00018c0000077ab9 */ /* 0x000fe20000000800 */
[----:B------:R-:W-:Y:S01]  /*b840*/  IMAD.MOV.U32 R6, RZ, RZ, R2 ;  /* 0x000000ffff067224 */ /* 0x000fe200078e0002 */
[----:B------:R-:W1:Y:S01]  /*b850*/  S2R R14, SR_CTAID.Y ;  /* 0x00000000000e7919 */ /* 0x000e620000002600 */
[----:B------:R-:W-:Y:S01]  /*b860*/  ISETP.NE.AND.EX P1, PT, RZ, UR5, PT, P1 ;  /* 0x00000005ff007c0c */ /* 0x000fe2000bf25310 */
[----:B------:R-:W-:-:S12]  /*b870*/  IMAD.MOV.U32 R7, RZ, RZ, R3 ;  /* 0x000000ffff077224 */ /* 0x000fd800078e0003 */
[----:B------:R-:W-:Y:S05]  /*b880*/  @!P1 BRA `(.L_x_244) ;  /* 0x0000000000289947 */ /* 0x000fea0003800000 */
[----:B------:R-:W-:Y:S02]  /*b890*/  ULDC UR6, c[0x0][0x634] ;  /* 0x00018d0000067ab9 */ /* 0x000fe40000000800 */
[----:B------:R-:W-:-:S05]  /*b8a0*/  IADD3 R11, P1, R2, UR6, RZ ;  /* 0x00000006020b7c10 */ /* 0x000fca000ff3e0ff */
[----:B------:R-:W-:-:S04]  /*b8b0*/  IMAD.X R19, RZ, RZ, R3, P1 ;  /* 0x000000ffff137224 */ /* 0x000fc800008e0603 */
[----:B------:R-:W-:-:S04]  /*b8c0*/  IMAD.WIDE.U32 R8, R19, UR4, RZ ;  /* 0x0000000413087c25 */ /* 0x000fc8000f8e00ff */
[----:B------:R-:W-:-:S04]  /*b8d0*/  IMAD.WIDE.U32 R8, P1, R11, UR5, R8 ;  /* 0x000000050b087c25 */ /* 0x000fc8000f820008 */
[----:B------:R-:W-:-:S04]  /*b8e0*/  IMAD.WIDE.U32 R10, R11, UR4, RZ ;  /* 0x000000040b0a7c25 */ /* 0x000fc8000f8e00ff */
[----:B------:R-:W-:Y:S01]  /*b8f0*/  IMAD.X R7, RZ, RZ, RZ, P1 ;  /* 0x000000ffff077224 */ /* 0x000fe200008e06ff */
[----:B------:R-:W-:Y:S01]  /*b900*/  IADD3 RZ, P1, R11, R8, RZ ;  /* 0x000000080bff7210 */ /* 0x000fe20007f3e0ff */
[----:B------:R-:W-:-:S04]  /*b910*/  IMAD.MOV.U32 R6, RZ, RZ, R9 ;  /* 0x000000ffff067224 */ /* 0x000fc800078e0009 */
[----:B------:R-:W-:-:S08]  /*b920*/  IMAD.WIDE.U32.X R6, R19, UR5, R6, P1 ;  /* 0x0000000513067c25 */ /* 0x000fd000088e0406 */
.L_x_244:
[--C-:B------:R-:W-:Y:S01]  /*b930*/  SHF.R.U64 R10, R6, UR7, R7.reuse ;  /* 0x00000007060a7c19 */ /* 0x100fe20008001207 */
[----:B------:R-:W-:Y:S01]  /*b940*/  ULDC.64 UR4, c[0x0][0x620] ;  /* 0x0001880000047ab9 */ /* 0x000fe20000000a00 */
[----:B------:R-:W-:Y:S01]  /*b950*/  SHF.R.U32.HI R6, RZ, UR7, R7 ;  /* 0x00000007ff067c19 */ /* 0x000fe20008011607 */
[----:B------:R-:W2:Y:S01]  /*b960*/  LDC R22, c[0x0][0x144] ;  /* 0x00005100ff167b82 */ /* 0x000ea20000000800 */
[----:B------:R-:W-:Y:S01]  /*b970*/  IADD3 R9, P1, RZ, -R10, RZ ;  /* 0x8000000aff097210 */ /* 0x000fe20007f3e0ff */
[----:B------:R-:W-:Y:S01]  /*b980*/  ULDC.64 UR8, c[0x0][0x640] ;  /* 0x0001900000087ab9 */ /* 0x000fe20000000a00 */
[----:B0-----:R-:W-:Y:S01]  /*b990*/  I2FP.F32.U32 R11, R17 ;  /* 0x00000011000b7245 */ /* 0x001fe20000201000 */
[----:B------:R-:W-:Y:S02]  /*b9a0*/  ULDC UR6, c[0x0][0x608] ;  /* 0x0001820000067ab9 */ /* 0x000fe40000000800 */
[----:B------:R-:W-:Y:S01]  /*b9b0*/  IMAD.X R6, RZ, RZ, ~R6, P1 ;  /* 0x000000ffff067224 */ /* 0x000fe200008e0e06 */
[----:B------:R-:W-:Y:S01]  /*b9c0*/  ISETP.NE.U32.AND P1, PT, RZ, UR8, PT ;  /* 0x00000008ff007c0c */ /* 0x000fe2000bf25070 */
[----:B------:R-:W0:Y:S02]  /*b9d0*/  LDC R19, c[0x0][0x148] ;  /* 0x00005200ff137b82 */ /* 0x000e240000000800 */
[----:B------:R-:W-:Y:S01]  /*b9e0*/  IMAD R8, R6, UR4, RZ ;  /* 0x0000000406087c24 */ /* 0x000fe2000f8e02ff */
[----:B------:R-:W-:Y:S01]  /*b9f0*/  ISETP.NE.AND.EX P1, PT, RZ, UR9, PT, P1 ;  /* 0x00000009ff007c0c */ /* 0x000fe2000bf25310 */
[----:B------:R-:W-:Y:S01]  /*ba00*/  IMAD.WIDE.U32 R6, R9, UR4, R2 ;  /* 0x0000000409067c25 */ /* 0x000fe2000f8e0002 */
[----:B------:R-:W-:-:S03]  /*ba10*/  ULDC UR4, c[0x0][0x150] ;  /* 0x0000540000047ab9 */ /* 0x000fc60000000800 */
[----:B------:R-:W-:Y:S02]  /*ba20*/  IMAD R9, R9, UR5, R8 ;  /* 0x0000000509097c24 */ /* 0x000fe4000f8e0208 */
[----:B------:R-:W-:Y:S01]  /*ba30*/  FMUL R8, R11, UR4 ;  /* 0x000000040b087c20 */ /* 0x000fe20008400000 */
[----:B------:R-:W-:Y:S01]  /*ba40*/  ULDC UR4, c[0x0][0x618] ;  /* 0x0001860000047ab9 */ /* 0x000fe20000000800 */
[----:B------:R-:W-:Y:S01]  /*ba50*/  ULDC UR5, c[0x0][0x154] ;  /* 0x0000550000057ab9 */ /* 0x000fe20000000800 */
[----:B------:R-:W-:-:S03]  /*ba60*/  IMAD.IADD R7, R7, 0x1, R9 ;  /* 0x0000000107077824 */ /* 0x000fc600078e0209 */
[----:B------:R-:W3:Y:S02]  /*ba70*/  F2I.U32.TRUNC.NTZ R8, R8 ;  /* 0x0000000800087305 */ /* 0x000ee4000020f000 */
[----:B------:R-:W-:Y:S02]  /*ba80*/  SHF.R.U64 R11, R6, UR4, R7 ;  /* 0x00000004060b7c19 */ /* 0x000fe40008001207 */
[----:B-1----:R-:W-:-:S05]  /*ba90*/  I2FP.F32.U32 R6, R14 ;  /* 0x0000000e00067245 */ /* 0x002fca0000201000 */
[----:B------:R-:W-:Y:S01]  /*baa0*/  FMUL R21, R6, UR5 ;  /* 0x0000000506157c20 */ /* 0x000fe20008400000 */
[----:B------:R-:W-:Y:S01]  /*bab0*/  SHF.R.U32.HI R6, RZ, UR4, R7 ;  /* 0x00000004ff067c19 */ /* 0x000fe20008011607 */
[----:B------:R-:W-:-:S03]  /*bac0*/  ULDC UR4, c[0x0][0x658] ;  /* 0x0001960000047ab9 */ /* 0x000fc60000000800 */
[--C-:B------:R-:W-:Y:S01]  /*bad0*/  SHF.R.U64 R20, R11, UR6, R6.reuse ;  /* 0x000000060b147c19 */ /* 0x100fe20008001206 */
[----:B------:R-:W1:Y:S01]  /*bae0*/  F2I.U32.TRUNC.NTZ R21, R21 ;  /* 0x0000001500157305 */ /* 0x000e62000020f000 */
[----:B------:R-:W-:Y:S01]  /*baf0*/  SHF.R.U32.HI R7, RZ, UR6, R6 ;  /* 0x00000006ff077c19 */ /* 0x000fe20008011606 */
[----:B---3--:R-:W-:-:S03]  /*bb00*/  IMAD.MOV R8, RZ, RZ, -R8 ;  /* 0x000000ffff087224 */ /* 0x008fc600078e0a08 */
[----:B------:R-:W-:Y:S01]  /*bb10*/  SHF.R.U64 R18, R20, UR4, R7 ;  /* 0x0000000414127c19 */ /* 0x000fe20008001207 */
[----:B--2---:R-:W-:Y:S01]  /*bb20*/  IMAD R17, R22, R8, R17 ;  /* 0x0000000816117224 */ /* 0x004fe200078e0211 */
[----:B------:R-:W-:-:S03]  /*bb30*/  SHF.R.U32.HI R23, RZ, UR4, R7 ;  /* 0x00000004ff177c19 */ /* 0x000fc60008011607 */
[----:B------:R-:W-:Y:S02]  /*bb40*/  IMAD.MOV.U32 R6, RZ, RZ, R18 ;  /* 0x000000ffff067224 */ /* 0x000fe400078e0012 */
[----:B------:R-:W-:Y:S01]  /*bb50*/  IMAD.MOV.U32 R7, RZ, RZ, R23 ;  /* 0x000000ffff077224 */ /* 0x000fe200078e0017 */
[----:B-1----:R-:W-:Y:S06]  /*bb60*/  @!P1 BRA `(.L_x_245) ;  /* 0x0000000000289947 */ /* 0x002fec0003800000 */
[----:B------:R-:W-:Y:S02]  /*bb70*/  ULDC UR4, c[0x0][0x64c] ;  /* 0x0001930000047ab9 */ /* 0x000fe40000000800 */
[----:B------:R-:W-:-:S05]  /*bb80*/  IADD3 R7, P1, R18, UR4, RZ ;  /* 0x0000000412077c10 */ /* 0x000fca000ff3e0ff */
[----:B------:R-:W-:-:S04]  /*bb90*/  IMAD.X R23, RZ, RZ, R23, P1 ;  /* 0x000000ffff177224 */ /* 0x000fc800008e0617 */
[----:B------:R-:W-:-:S04]  /*bba0*/  IMAD.WIDE.U32 R8, R23, UR8, RZ ;  /* 0x0000000817087c25 */ /* 0x000fc8000f8e00ff */
[----:B------:R-:W-:-:S04]  /*bbb0*/  IMAD.WIDE.U32 R8, P1, R7, UR9, R8 ;  /* 0x0000000907087c25 */ /* 0x000fc8000f820008 */
[----:B------:R-:W-:-:S04]  /*bbc0*/  IMAD.WIDE.U32 R6, R7, UR8, RZ ;  /* 0x0000000807067c25 */ /* 0x000fc8000f8e00ff */
[----:B------:R-:W-:Y:S01]  /*bbd0*/  IMAD.MOV.U32 R6, RZ, RZ, R9 ;  /* 0x000000ffff067224 */ /* 0x000fe200078e0009 */
[----:B------:R-:W-:Y:S01]  /*bbe0*/  IADD3 RZ, P4, R7, R8, RZ ;  /* 0x0000000807ff7210 */ /* 0x000fe20007f9e0ff */
[----:B------:R-:W-:-:S04]  /*bbf0*/  IMAD.X R7, RZ, RZ, RZ, P1 ;  /* 0x000000ffff077224 */ /* 0x000fc800008e06ff */
[----:B------:R-:W-:-:S08]  /*bc00*/  IMAD.WIDE.U32.X R6, R23, UR9, R6, P4 ;  /* 0x0000000917067c25 */ /* 0x000fd0000a0e0406 */
.L_x_245:
[----:B------:R-:W-:Y:S01]  /*bc10*/  ULDC UR4, c[0x0][0x648] ;  /* 0x0001920000047ab9 */ /* 0x000fe20000000800 */
[----:B------:R-:W-:Y:S01]  /*bc20*/  LOP3.LUT R20, R20, UR17, RZ, 0xc0, !PT ;  /* 0x0000001114147c12 */ /* 0x000fe2000f8ec0ff */
[----:B------:R-:W-:Y:S01]  /*bc30*/  IMAD.MOV R21, RZ, RZ, -R21 ;  /* 0x000000ffff157224 */ /* 0x000fe200078e0a15 */
[----:B------:R-:W-:Y:S01]  /*bc40*/  SHF.R.U64 R7, R6, UR4, R7 ;  /* 0x0000000406077c19 */ /* 0x000fe20008001207 */
[----:B------:R-:W-:Y:S01]  /*bc50*/  ULDC UR4, c[0x0][0x638] ;  /* 0x00018e0000047ab9 */ /* 0x000fe20000000800 */
[----:B------:R-:W-:Y:S01]  /*bc60*/  LOP3.LUT R11, R11, UR16, RZ, 0xc0, !PT ;  /* 0x000000100b0b7c12 */ /* 0x000fe2000f8ec0ff */
[----:B0-----:R-:W-:Y:S01]  /*bc70*/  @P3 IMAD R17, R19, R21, R14 ;  /* 0x0000001513113224 */ /* 0x001fe200078e020e */
[----:B------:R-:W-:Y:S01]  /*bc80*/  ULDC UR5, c[0x0][0x610] ;  /* 0x0001840000057ab9 */ /* 0x000fe20000000800 */
[----:B------:R-:W-:Y:S02]  /*bc90*/  IMAD.MOV R9, RZ, RZ, -R7 ;  /* 0x000000ffff097224 */ /* 0x000fe400078e0a07 */
[----:B------:R-:W-:-:S02]  /*bca0*/  IMAD R20, R7, UR18, R20 ;  /* 0x0000001207147c24 */ /* 0x000fc4000f8e0214 */
[----:B------:R-:W-:Y:S01]  /*bcb0*/  IMAD R18, R9, UR4, R18 ;  /* 0x0000000409127c24 */ /* 0x000fe2000f8e0212 */
[----:B------:R-:W-:Y:S01]  /*bcc0*/  ULDC UR4, c[0x0][0x600] ;  /* 0x0001800000047ab9 */ /* 0x000fe20000000800 */
[----:B------:R-:W-:Y:S02]  /*bcd0*/  IMAD R17, R20, UR5, R17 ;  /* 0x0000000514117c24 */ /* 0x000fe4000f8e0211 */
[----:B------:R-:W-:Y:S02]  /*bce0*/  IMAD R18, R18, UR4, R11 ;  /* 0x0000000412127c24 */ /* 0x000fe4000f8e020b */
[----:B------:R-:W-:Y:S02]  /*bcf0*/  IMAD.MOV.U32 R7, RZ, RZ, 0x1 ;  /* 0x00000001ff077424 */ /* 0x000fe400078e00ff */
[----:B------:R-:W-:Y:S01]  /*bd00*/  IMAD.MOV.U32 R6, RZ, RZ, R10 ;  /* 0x000000ffff067224 */ /* 0x000fe200078e000a */
[----:B------:R-:W-:Y:S02]  /*bd10*/  SEL R14, R18, R17, !P3 ;  /* 0x00000011120e7207 */ /* 0x000fe40005800000 */
[----:B------:R-:W-:-:S07]  /*bd20*/  SEL R11, R17, R18, !P3 ;  /* 0x00000012110b7207 */ /* 0x000fce0005800000 */
.L_x_243:
[----:B------:R-:W-:Y:S05]  /*bd30*/  BSYNC B1 ;  /* 0x0000000000017941 */ /* 0x000fea0003800000 */
.L_x_242:
[----:B------:R-:W-:-:S13]  /*bd40*/  LOP3.LUT P1, RZ, R7, 0xff, RZ, 0xc0, !PT ;  /* 0x000000ff07ff7812 */ /* 0x000fda000782c0ff */
[----:B------:R-:W-:Y:S05]  /*bd50*/  @P1 BRA `(.L_x_246) ;  /* 0xfffffff4004c1947 */ /* 0x000fea000383ffff */
[----:B------:R-:W-:Y:S05]  /*bd60*/  BSYNC B0 ;  /* 0x0000000000007941 */ /* 0x000fea0003800000 */
.L_x_234:
[----:B------:R-:W-:-:S03]  /*bd70*/  UMOV UR4, 0xffffffff ;  /* 0xffffffff00047882 */ /* 0x000fc60000000000 */
[----:B------:R-:W-:Y:S05]  /*bd80*/  BRA.DIV UR4, `(.L_x_247) ;  /* 0x0000001204107947 */ /* 0x000fea000b800000 */
[----:B------:R-:W-:-:S13]  /*bd90*/  ELECT P0, URZ, PT ;  /* 0x00000000003f782f */ /* 0x000fda0003800000 */
.L_x_282:
[----:B------:R-:W-:Y:S04]  /*bda0*/  BSSY B0, `(.L_x_248) ;  /* 0x00000e8000007945 */ /* 0x000fe80003800000 */
[----:B------:R-:W-:Y:S05]  /*bdb0*/  @!P0 BRA `(.L_x_249) ;  /* 0x0000000c00988947 */ /* 0x000fea0003800000 */
[----:B------:R-:W-:-:S04]  /*bdc0*/  LOP3.LUT R4, R4, 0x2, RZ, 0xfc, !PT ;  /* 0x0000000204047812 */ /* 0x000fc800078efcff */
[----:B------:R-:W-:-:S13]  /*bdd0*/  ISETP.NE.AND P0, PT, R4, 0x3, PT ;  /* 0x000000030400780c */ /* 0x000fda0003f05270 */
[----:B------:R-:W-:Y:S05]  /*bde0*/  @!P0 BRA `(.L_x_250) ;  /* 0x0000000000048947 */ /* 0x000fea0003800000 */
[----:B------:R-:W-:Y:S01]  /*bdf0*/  BPT.TRAP 0x1 ;  /* 0x000000040000795c */ /* 0x000fe20000300000 */
.L_x_250:
[----:B------:R-:W0:Y:S01]  /*be00*/  S2R R3, SR_CgaCtaId ;  /* 0x0000000000037919 */ /* 0x000e220000008800 */
[----:B------:R-:W-:-:S04]  /*be10*/  MOV R0, 0x400 ;  /* 0x0000040000007802 */ /* 0x000fc80000000f00 */
[----:B0-----:R-:W-:Y:S02]  /*be20*/  LEA R0, R3, R0, 0x18 ;  /* 0x0000000003007211 */ /* 0x001fe400078ec0ff */
[----:B------:R-:W-:-:S03]  /*be30*/  SHF.L.U32 R3, R5, 0x1f, RZ ;  /* 0x0000001f05037819 */ /* 0x000fc600000006ff */
[----:B------:R-:W-:-:S04]  /*be40*/  VIADD R0, R0, 0xc8 ;  /* 0x000000c800007836 */ /* 0x000fc80000000000 */
[C---:B------:R-:W-:Y:S02]  /*be50*/  IMAD R6, R13.reuse, 0x8, R0 ;  /* 0x000000080d067824 */ /* 0x040fe400078e0200 */
[----:B------:R-:W-:Y:S02]  /*be60*/  VIADD R13, R13, 0x1 ;  /* 0x000000010d0d7836 */ /* 0x000fe40000000000 */
[----:B------:R-:W0:Y:S03]  /*be70*/  SYNCS.PHASECHK.TRANS64.TRYWAIT P0, [R6+URZ], R3 ;  /* 0x00000003060075a7 */ /* 0x000e26000800017f */
[----:B------:R-:W-:-:S04]  /*be80*/  ISETP.NE.AND P1, PT, R13, 0x19, PT ;  /* 0x000000190d00780c */ /* 0x000fc80003f25270 */
[----:B------:R-:W-:Y:S02]  /*be90*/  SEL R2, RZ, 0x1, P1 ;  /* 0x00000001ff027807 */ /* 0x000fe40000800000 */
[----:B------:R-:W-:Y:S02]  /*bea0*/  SEL R13, R13, RZ, P1 ;  /* 0x000000ff0d0d7207 */ /* 0x000fe40000800000 */
[----:B------:R-:W-:-:S03]  /*beb0*/  LOP3.LUT R8, R5, R2, RZ, 0x3c, !PT ;  /* 0x0000000205087212 */ /* 0x000fc600078e3cff */
[----:B------:R-:W-:Y:S01]  /*bec0*/  IMAD R7, R13, 0x8, R0 ;  /* 0x000000080d077824 */ /* 0x000fe200078e0200 */
[----:B------:R-:W-:Y:S01]  /*bed0*/  SHF.L.U32 R4, R8, 0x1f, RZ ;  /* 0x0000001f08047819 */ /* 0x000fe200000006ff */
[----:B0-----:R-:W-:Y:S06]  /*bee0*/  @!P0 BRA `(.L_x_251) ;  /* 0x0000000c00dc8947 */ /* 0x001fec0003800000 */
.L_x_283:
[----:B------:R-:W1:Y:S01]  /*bef0*/  SYNCS.PHASECHK.TRANS64.TRYWAIT P0, [R7+URZ], R4 ;  /* 0x00000004070075a7 */ /* 0x000e62000800017f */
[----:B------:R-:W-:-:S05]  /*bf00*/  VIADD R2, R13, 0x1 ;  /* 0x000000010d027836 */ /* 0x000fca0000000000 */
[----:B------:R-:W-:-:S04]  /*bf10*/  ISETP.NE.AND P1, PT, R2, 0x19, PT ;  /* 0x000000190200780c */ /* 0x000fc80003f25270 */
[----:B0-----:R-:W-:Y:S02]  /*bf20*/  SEL R3, RZ, 0x1, P1 ;  /* 0x00000001ff037807 */ /* 0x001fe40000800000 */
[----:B------:R-:W-:Y:S02]  /*bf30*/  SEL R9, R2, RZ, P1 ;  /* 0x000000ff02097207 */ /* 0x000fe40000800000 */
[----:B------:R-:W-:-:S03]  /*bf40*/  LOP3.LUT R8, R8, R3, RZ, 0x3c, !PT ;  /* 0x0000000308087212 */ /* 0x000fc600078e3cff */
[----:B------:R-:W-:Y:S01]  /*bf50*/  IMAD R6, R9, 0x8, R0 ;  /* 0x0000000809067824 */ /* 0x000fe200078e0200 */
[----:B------:R-:W-:Y:S01]  /*bf60*/  SHF.L.U32 R5, R8, 0x1f, RZ ;  /* 0x0000001f08057819 */ /* 0x000fe200000006ff */
[----:B-1----:R-:W-:Y:S06]  /*bf70*/  @!P0 BRA `(.L_x_252) ;  /* 0x0000000c00cc8947 */ /* 0x002fec0003800000 */
.L_x_284:
[----:B------:R-:W1:Y:S01]  /*bf80*/  SYNCS.PHASECHK.TRANS64.TRYWAIT P0, [R6+URZ], R5 ;  /* 0x00000005060075a7 */ /* 0x000e62000800017f */
[----:B------:R-:W-:-:S05]  /*bf90*/  VIADD R2, R9, 0x1 ;  /* 0x0000000109027836 */ /* 0x000fca0000000000 */
[----:B------:R-:W-:-:S04]  /*bfa0*/  ISETP.NE.AND P1, PT, R2, 0x19, PT ;  /* 0x000000190200780c */ /* 0x000fc80003f25270 */
[----:B------:R-:W-:Y:S02]  /*bfb0*/  SEL R3, RZ, 0x1, P1 ;  /* 0x00000001ff037807 */ /* 0x000fe40000800000 */
[----:B0-----:R-:W-:Y:S02]  /*bfc0*/  SEL R7, R2, RZ, P1 ;  /* 0x000000ff02077207 */ /* 0x001fe40000800000 */
[----:B------:R-:W-:-:S03]  /*bfd0*/  LOP3.LUT R8, R8, R3, RZ, 0x3c, !PT ;  /* 0x0000000308087212 */ /* 0x000fc600078e3cff */
[----:B------:R-:W-:Y:S01]  /*bfe0*/  IMAD R9, R7, 0x8, R0 ;  /* 0x0000000807097824 */ /* 0x000fe200078e0200 */
[----:B------:R-:W-:Y:S01]  /*bff0*/  SHF.L.U32 R4, R8, 0x1f, RZ ;  /* 0x0000001f08047819 */ /* 0x000fe200000006ff */
[----:B-1----:R-:W-:Y:S06]  /*c000*/  @!P0 BRA `(.L_x_253) ;  /* 0x0000000c00bc8947 */ /* 0x002fec0003800000 */
.L_x_285:
[----:B------:R-:W1:Y:S01]  /*c010*/  SYNCS.PHASECHK.TRANS64.TRYWAIT P0, [R9+URZ], R4 ;  /* 0x00000004090075a7 */ /* 0x000e62000800017f */
[----:B------:R-:W-:-:S05]  /*c020*/  VIADD R2, R7, 0x1 ;  /* 0x0000000107027836 */ /* 0x000fca0000000000 */
[----:B------:R-:W-:-:S04]  /*c030*/  ISETP.NE.AND P1, PT, R2, 0x19, PT ;  /* 0x000000190200780c */ /* 0x000fc80003f25270 */
[----:B------:R-:W-:Y:S02]  /*c040*/  SEL R3, RZ, 0x1, P1 ;  /* 0x00000001ff037807 */ /* 0x000fe40000800000 */
[----:B------:R-:W-:Y:S02]  /*c050*/  SEL R7, R2, RZ, P1 ;  /* 0x000000ff02077207 */ /* 0x000fe40000800000 */
[----:B------:R-:W-:-:S03]  /*c060*/  LOP3.LUT R8, R8, R3, RZ, 0x3c, !PT ;  /* 0x0000000308087212 */ /* 0x000fc600078e3cff */
[----:B0-----:R-:W-:Y:S01]  /*c070*/  IMAD R6, R7, 0x8, R0 ;  /* 0x0000000807067824 */ /* 0x001fe200078e0200 */
[----:B------:R-:W-:Y:S01]  /*c080*/  SHF.L.U32 R5, R8, 0x1f, RZ ;  /* 0x0000001f08057819 */ /* 0x000fe200000006ff */
[----:B-1----:R-:W-:Y:S06]  /*c090*/  @!P0 BRA `(.L_x_254) ;  /* 0x0000000c00ac8947 */ /* 0x002fec0003800000 */
.L_x_286:
        /* <DEDUP_REMOVED lines=9> */
.L_x_287:
        /* <DEDUP_REMOVED lines=9> */
.L_x_288:
        /* <DEDUP_REMOVED lines=9> */
.L_x_289:
        /* <DEDUP_REMOVED lines=9> */
.L_x_290:
        /* <DEDUP_REMOVED lines=9> */
.L_x_291:
        /* <DEDUP_REMOVED lines=9> */
.L_x_292:
        /* <DEDUP_REMOVED lines=9> */
.L_x_293:
        /* <DEDUP_REMOVED lines=9> */
.L_x_294:
        /* <DEDUP_REMOVED lines=9> */
.L_x_295:
        /* <DEDUP_REMOVED lines=9> */
.L_x_296:
        /* <DEDUP_REMOVED lines=9> */
.L_x_297:
        /* <DEDUP_REMOVED lines=9> */
.L_x_298:
        /* <DEDUP_REMOVED lines=9> */
.L_x_299:
        /* <DEDUP_REMOVED lines=9> */
.L_x_300:
        /* <DEDUP_REMOVED lines=9> */
.L_x_301:
        /* <DEDUP_REMOVED lines=9> */
.L_x_302:
        /* <DEDUP_REMOVED lines=9> */
.L_x_303:
[----:B------:R-:W1:Y:S01]  /*ca30*/  SYNCS.PHASECHK.TRANS64.TRYWAIT P0, [R9+URZ], R4 ;  /* 0x00000004090075a7 */ /* 0x000e62000800017f */
[----:B------:R-:W-:-:S05]  /*ca40*/  VIADD R2, R7, 0x1 ;  /* 0x0000000107027836 */ /* 0x000fca0000000000 */
[----:B------:R-:W-:-:S04]  /*ca50*/  ISETP.NE.AND P1, PT, R2, 0x19, PT ;  /* 0x000000190200780c */ /* 0x000fc80003f25270 */
[----:B------:R-:W-:Y:S02]  /*ca60*/  SEL R3, RZ, 0x1, P1 ;  /* 0x00000001ff037807 */ /* 0x000fe40000800000 */
[----:B------:R-:W-:Y:S02]  /*ca70*/  SEL R7, R2, RZ, P1 ;  /* 0x000000ff02077207 */ /* 0x000fe40000800000 */
[----:B------:R-:W-:-:S03]  /*ca80*/  LOP3.LUT R8, R8, R3, RZ, 0x3c, !PT ;  /* 0x0000000308087212 */ /* 0x000fc600078e3cff */
[----:B------:R-:W-:Y:S01]  /*ca90*/  IMAD R10, R7, 0x8, R0 ;  /* 0x00000008070a7824 */ /* 0x000fe200078e0200 */
[----:B0-----:R-:W-:Y:S01]  /*caa0*/  SHF.L.U32 R5, R8, 0x1f, RZ ;  /* 0x0000001f08057819 */ /* 0x001fe200000006ff */
[----:B-1----:R-:W-:Y:S06]  /*cab0*/  @!P0 BRA `(.L_x_272) ;  /* 0x00000008008c8947 */ /* 0x002fec0003800000 */
.L_x_304:
[----:B------:R-:W1:Y:S01]  /*cac0*/  SYNCS.PHASECHK.TRANS64.TRYWAIT P0, [R10+URZ], R5 ;  /* 0x000000050a0075a7 */ /* 0x000e62000800017f */
[----:B------:R-:W-:-:S05]  /*cad0*/  VIADD R2, R7, 0x1 ;  /* 0x0000000107027836 */ /* 0x000fca0000000000 */
[----:B------:R-:W-:-:S04]  /*cae0*/  ISETP.NE.AND P1, PT, R2, 0x19, PT ;  /* 0x000000190200780c */ /* 0x000fc80003f25270 */
[----:B------:R-:W-:Y:S02]  /*caf0*/  SEL R3, RZ, 0x1, P1 ;  /* 0x00000001ff037807 */ /* 0x000fe40000800000 */
[----:B------:R-:W-:Y:S02]  /*cb00*/  SEL R7, R2, RZ, P1 ;  /* 0x000000ff02077207 */ /* 0x000fe40000800000 */
[----:B0-----:R-:W-:-:S03]  /*cb10*/  LOP3.LUT R9, R8, R3, RZ, 0x3c, !PT ;  /* 0x0000000308097212 */ /* 0x001fc600078e3cff */
[----:B------:R-:W-:Y:S01]  /*cb20*/  IMAD R11, R7, 0x8, R0 ;  /* 0x00000008070b7824 */ /* 0x000fe200078e0200 */
[----:B------:R-:W-:Y:S01]  /*cb30*/  SHF.L.U32 R6, R9, 0x1f, RZ ;  /* 0x0000001f09067819 */ /* 0x000fe200000006ff */
[----:B-1----:R-:W-:Y:S06]  /*cb40*/  @!P0 BRA `(.L_x_273) ;  /* 0x00000008007c8947 */ /* 0x002fec0003800000 */
.L_x_305:
[----:B------:R-:W1:Y:S01]  /*cb50*/  SYNCS.PHASECHK.TRANS64.TRYWAIT P0, [R11+URZ], R6 ;  /* 0x000000060b0075a7 */ /* 0x000e62000800017f */
[----:B------:R-:W-:-:S05]  /*cb60*/  VIADD R2, R7, 0x1 ;  /* 0x0000000107027836 */ /* 0x000fca0000000000 */
[----:B------:R-:W-:-:S04]  /*cb70*/  ISETP.NE.AND P1, PT, R2, 0x19, PT ;  /* 0x000000190200780c */ /* 0x000fc80003f25270 */
[----:B------:R-:W-:Y:S02]  /*cb80*/  SEL R4, RZ, 0x1, P1 ;  /* 0x00000001ff047807 */ /* 0x000fe40000800000 */
[----:B------:R-:W-:Y:S02]  /*cb90*/  SEL R3, R2, RZ, P1 ;  /* 0x000000ff02037207 */ /* 0x000fe40000800000 */
[----:B------:R-:W-:Y:S01]  /*cba0*/  LOP3.LUT R4, R9, R4, RZ, 0x3c, !PT ;  /* 0x0000000409047212 */ /* 0x000fe200078e3cff */
[----:B-1----:R-:W-:Y:S06]  /*cbb0*/  @!P0 BRA `(.L_x_274) ;  /* 0x0000000800748947 */ /* 0x002fec0003800000 */
.L_x_306:
[----:B------:R-:W-:Y:S01]  /*cbc0*/  IMAD R3, R3, 0x8, R0 ;  /* 0x0000000803037824 */ /* 0x000fe200078e0200 */
[----:B------:R-:W-:-:S07]  /*cbd0*/  SHF.L.U32 R0, R4, 0x1f, RZ ;  /* 0x0000001f04007819 */ /* 0x000fce00000006ff */
.L_x_275:
[----:B--2---:R2:W3:Y:S02]  /*cbe0*/  SYNCS.PHASECHK.TRANS64.TRYWAIT P0, [R3+URZ], R0 ;  /* 0x00000000030075a7 */ /* 0x0044e4000800017f */
[----:B---3--:R-:W-:Y:S05]  /*cbf0*/  @!P0 NANOSLEEP.SYNCS 0x989680 ;  /* 0x009896800000895d */ /* 0x008fea0003900000 */
[----:B------:R-:W3:Y:S02]  /*cc00*/  @!P0 SYNCS.PHASECHK.TRANS64 P0, [R3+URZ], R0 ;  /* 0x00000000030085a7 */ /* 0x000ee4000800007f */
[----:B---3--:R-:W-:Y:S05]  /*cc10*/  @!P0 BRA `(.L_x_275) ;  /* 0xfffffffc00f08947 */ /* 0x008fea000383ffff */
.L_x_249:
[----:B------:R-:W-:Y:S05]  /*cc20*/  BSYNC B0 ;  /* 0x0000000000007941 */ /* 0x000fea0003800000 */
.L_x_248:
[----:B------:R-:W-:Y:S05]  /*cc30*/  EXIT ;  /* 0x000000000000794d */ /* 0x000fea0003800000 */
.L_x_18:
[----:B-1----:R-:W-:-:S04]  /*cc40*/  IMAD.U32 R9, RZ, RZ, UR7 ;  /* 0x00000007ff097e24 */ /* 0x002fc8000f8e00ff */
[----:B------:R1:W4:Y:S03]  /*cc50*/  SYNCS.PHASECHK.TRANS64.TRYWAIT P0, [R9+URZ], R8 ;  /* 0x00000008090075a7 */ /* 0x000326000800017f */
[----:B----4-:R-:W-:Y:S05]  /*cc60*/  @!P0 NANOSLEEP.SYNCS 0x989680 ;  /* 0x009896800000895d */ /* 0x010fea0003900000 */
[----:B------:R-:W4:Y:S02]  /*cc70*/  @!P0 SYNCS.PHASECHK.TRANS64 P0, [R9+URZ], R8 ;  /* 0x00000008090085a7 */ /* 0x000f24000800007f */
[----:B----4-:R-:W-:Y:S05]  /*cc80*/  @!P0 BRA `(.L_x_18) ;  /* 0xfffffffc00ec8947 */ /* 0x010fea000383ffff */
[----:B------:R-:W-:Y:S05]  /*cc90*/  BRA `(.L_x_17) ;  /* 0xffffff4c00647947 */ /* 0x000fea000383ffff */
.L_x_24:
[----:B-1----:R-:W-:-:S04]  /*cca0*/  IMAD.U32 R10, RZ, RZ, UR12 ;  /* 0x0000000cff0a7e24 */ /* 0x002fc8000f8e00ff */
[----:B------:R1:W4:Y:S03]  /*ccb0*/  SYNCS.PHASECHK.TRANS64.TRYWAIT P0, [R10+URZ], R9 ;  /* 0x000000090a0075a7 */ /* 0x000326000800017f */
[----:B----4-:R-:W-:Y:S05]  /*ccc0*/  @!P0 NANOSLEEP.SYNCS 0x989680 ;  /* 0x009896800000895d */ /* 0x010fea0003900000 */
[----:B------:R-:W4:Y:S02]  /*ccd0*/  @!P0 SYNCS.PHASECHK.TRANS64 P0, [R10+URZ], R9 ;  /* 0x000000090a0085a7 */ /* 0x000f24000800007f */
[----:B----4-:R-:W-:Y:S05]  /*cce0*/  @!P0 BRA `(.L_x_24) ;  /* 0xfffffffc00ec8947 */ /* 0x010fea000383ffff */
[----:B------:R-:W-:Y:S05]  /*ccf0*/  BRA `(.L_x_23) ;  /* 0xffffff5800587947 */ /* 0x000fea000383ffff */
.L_x_235:
[----:B------:R-:W-:Y:S01]  /*cd00*/  BSSY B1, `(.L_x_276) ;  /* 0x0000006000017945 */ /* 0x000fe20003800000 */
[----:B------:R-:W-:-:S07]  /*cd10*/  IMAD.MOV.U32 R7, RZ, RZ, -0x1 ;  /* 0xffffffffff077424 */ /* 0x000fce00078e00ff */
[----:B------:R-:W-:Y:S05]  /*cd20*/  WARPSYNC.COLLECTIVE R7, `(.L_x_277) ;  /* 0x00000000070c7348 */ /* 0x000fea0003c00000 */
[----:B------:R-:W-:Y:S02]  /*cd30*/  ELECT P1, UR62, PT ;  /* 0x00000000003e782f */ /* 0x000fe40003820000 */
[----:B------:R-:W-:Y:S01]  /*cd40*/  MOV R7, UR62 ;  /* 0x0000003e00077c02 */ /* 0x000fe20008000f00 */
[----:B------:R-:W-:Y:S10]  /*cd50*/  ENDCOLLECTIVE ;  /* 0x000000000000791b */ /* 0x000ff40003800000 */
.L_x_277:
[----:B------:R-:W-:Y:S05]  /*cd60*/  BSYNC B1 ;  /* 0x0000000000017941 */ /* 0x000fea0003800000 */
.L_x_276:
[----:B------:R-:W-:Y:S05]  /*cd70*/  BRA `(.L_x_278) ;  /* 0xffffffe400507947 */ /* 0x000fea000383ffff */
.L_x_238:
[----:B-1----:R1:W2:Y:S02]  /*cd80*/  SYNCS.PHASECHK.TRANS64.TRYWAIT P1, [R19+URZ+0xc8], R10 ;  /* 0x0000c80a130075a7 */ /* 0x0022a4000802017f */
[----:B--2---:R-:W-:Y:S05]  /*cd90*/  @!P1 NANOSLEEP.SYNCS 0x989680 ;  /* 0x009896800000995d */ /* 0x004fea0003900000 */
[----:B------:R-:W2:Y:S02]  /*cda0*/  @!P1 SYNCS.PHASECHK.TRANS64 P1, [R19+URZ+0xc8], R10 ;  /* 0x0000c80a130095a7 */ /* 0x000ea4000802007f */
[----:B--2---:R-:W-:Y:S05]  /*cdb0*/  @!P1 BRA `(.L_x_238) ;  /* 0xfffffffc00f09947 */ /* 0x004fea000383ffff */
[----:B------:R-:W-:Y:S05]  /*cdc0*/  BRA `(.L_x_279) ;  /* 0xffffffe400847947 */ /* 0x000fea000383ffff */
.L_x_247:
[----:B------:R-:W-:Y:S01]  /*cdd0*/  BSSY B0, `(.L_x_280) ;  /* 0x0000006000007945 */ /* 0x000fe20003800000 */
[----:B------:R-:W-:-:S07]  /*cde0*/  IMAD.MOV.U32 R7, RZ, RZ, -0x1 ;  /* 0xffffffffff077424 */ /* 0x000fce00078e00ff */
[----:B------:R-:W-:Y:S05]  /*cdf0*/  WARPSYNC.COLLECTIVE R7, `(.L_x_281) ;  /* 0x00000000070c7348 */ /* 0x000fea0003c00000 */
[----:B------:R-:W-:Y:S02]  /*ce00*/  ELECT P1, UR62, PT ;  /* 0x00000000003e782f */ /* 0x000fe40003820000 */
[----:B------:R-:W-:Y:S01]  /*ce10*/  MOV R7, UR62 ;  /* 0x0000003e00077c02 */ /* 0x000fe20008000f00 */
[----:B------:R-:W-:Y:S10]  /*ce20*/  ENDCOLLECTIVE ;  /* 0x000000000000791b */ /* 0x000ff40003800000 */
.L_x_281:
[----:B------:R-:W-:Y:S05]  /*ce30*/  BSYNC B0 ;  /* 0x0000000000007941 */ /* 0x000fea0003800000 */
.L_x_280:
[----:B------:R-:W-:Y:S01]  /*ce40*/  PLOP3.LUT P0, PT, P1, PT, PT, 0x80, 0x0 ;  /* 0x000000000000781c */ /* 0x000fe20000f0f070 */
[----:B------:R-:W-:-:S12]  /*ce50*/  BRA `(.L_x_282) ;  /* 0xffffffec00d07947 */ /* 0x000fd8000383ffff */
.L_x_251:
[----:B0-----:R0:W1:Y:S02]  /*ce60*/  SYNCS.PHASECHK.TRANS64.TRYWAIT P0, [R6+URZ], R3 ;  /* 0x00000003060075a7 */ /* 0x001064000800017f */
[----:B-1----:R-:W-:Y:S05]  /*ce70*/  @!P0 NANOSLEEP.SYNCS 0x989680 ;  /* 0x009896800000895d */ /* 0x002fea0003900000 */
[----:B------:R-:W1:Y:S02]  /*ce80*/  @!P0 SYNCS.PHASECHK.TRANS64 P0, [R6+URZ], R3 ;  /* 0x00000003060085a7 */ /* 0x000e64000800007f */
[----:B-1----:R-:W-:Y:S05]  /*ce90*/  @!P0 BRA `(.L_x_251) ;  /* 0xfffffffc00f08947 */ /* 0x002fea000383ffff */
[----:B------:R-:W-:Y:S05]  /*cea0*/  BRA `(.L_x_283) ;  /* 0xfffffff000107947 */ /* 0x000fea000383ffff */
.L_x_252:
[----:B0-----:R0:W1:Y:S02]  /*ceb0*/  SYNCS.PHASECHK.TRANS64.TRYWAIT P0, [R7+URZ], R4 ;  /* 0x00000004070075a7 */ /* 0x001064000800017f */
[----:B-1----:R-:W-:Y:S05]  /*cec0*/  @!P0 NANOSLEEP.SYNCS 0x989680 ;  /* 0x009896800000895d */ /* 0x002fea0003900000 */
[----:B------:R-:W1:Y:S02]  /*ced0*/  @!P0 SYNCS.PHASECHK.TRANS64 P0, [R7+URZ], R4 ;  /* 0x00000004070085a7 */ /* 0x000e64000800007f */
[----:B-1----:R-:W-:Y:S05]  /*cee0*/  @!P0 BRA `(.L_x_252) ;  /* 0xfffffffc00f08947 */ /* 0x002fea000383ffff */
[----:B------:R-:W-:Y:S05]  /*cef0*/  BRA `(.L_x_284) ;  /* 0xfffffff000207947 */ /* 0x000fea000383ffff */
.L_x_253:
[----:B0-----:R0:W1:Y:S02]  /*cf00*/  SYNCS.PHASECHK.TRANS64.TRYWAIT P0, [R6+URZ], R5 ;  /* 0x00000005060075a7 */ /* 0x001064000800017f */
[----:B-1----:R-:W-:Y:S05]  /*cf10*/  @!P0 NANOSLEEP.SYNCS 0x989680 ;  /* 0x009896800000895d */ /* 0x002fea0003900000 */
[----:B------:R-:W1:Y:S02]  /*cf20*/  @!P0 SYNCS.PHASECHK.TRANS64 P0, [R6+URZ], R5 ;  /* 0x00000005060085a7 */ /* 0x000e64000800007f */
[----:B-1----:R-:W-:Y:S05]  /*cf30*/  @!P0 BRA `(.L_x_253) ;  /* 0xfffffffc00f08947 */ /* 0x002fea000383ffff */
[----:B------:R-:W-:Y:S05]  /*cf40*/  BRA `(.L_x_285) ;  /* 0xfffffff000307947 */ /* 0x000fea000383ffff */
.L_x_254:
[----:B0-----:R0:W1:Y:S02]  /*cf50*/  SYNCS.PHASECHK.TRANS64.TRYWAIT P0, [R9+URZ], R4 ;  /* 0x00000004090075a7 */ /* 0x001064000800017f */
[----:B-1----:R-:W-:Y:S05]  /*cf60*/  @!P0 NANOSLEEP.SYNCS 0x989680 ;  /* 0x009896800000895d */ /* 0x002fea0003900000 */
[----:B------:R-:W1:Y:S02]  /*cf70*/  @!P0 SYNCS.PHASECHK.TRANS64 P0, [R9+URZ], R4 ;  /* 0x00000004090085a7 */ /* 0x000e64000800007f */
[----:B-1----:R-:W-:Y:S05]  /*cf80*/  @!P0 BRA `(.L_x_254) ;  /* 0xfffffffc00f08947 */ /* 0x002fea000383ffff */
[----:B------:R-:W-:Y:S05]  /*cf90*/  BRA `(.L_x_286) ;  /* 0xfffffff000407947 */ /* 0x000fea000383ffff */
.L_x_255:
[----:B0-----:R0:W1:Y:S02]  /*cfa0*/  SYNCS.PHASECHK.TRANS64.TRYWAIT P0, [R6+URZ], R5 ;  /* 0x00000005060075a7 */ /* 0x001064000800017f */
[----:B-1----:R-:W-:Y:S05]  /*cfb0*/  @!P0 NANOSLEEP.SYNCS 0x989680 ;  /* 0x009896800000895d */ /* 0x002fea0003900000 */
[----:B------:R-:W1:Y:S02]  /*cfc0*/  @!P0 SYNCS.PHASECHK.TRANS64 P0, [R6+URZ], R5 ;  /* 0x00000005060085a7 */ /* 0x000e64000800007f */
[----:B-1----:R-:W-:Y:S05]  /*cfd0*/  @!P0 BRA `(.L_x_255) ;  /* 0xfffffffc00f08947 */ /* 0x002fea000383ffff */
[----:B------:R-:W-:Y:S05]  /*cfe0*/  BRA `(.L_x_287) ;  /* 0xfffffff000507947 */ /* 0x000fea000383ffff */
.L_x_256:
[----:B0-----:R0:W1:Y:S02]  /*cff0*/  SYNCS.PHASECHK.TRANS64.TRYWAIT P0, [R9+URZ], R4 ;  /* 0x00000004090075a7 */ /* 0x001064000800017f */
[----:B-1----:R-:W-:Y:S05]  /*d000*/  @!P0 NANOSLEEP.SYNCS 0x989680 ;  /* 0x009896800000895d */ /* 0x002fea0003900000 */
[----:B------:R-:W1:Y:S02]  /*d010*/  @!P0 SYNCS.PHASECHK.TRANS64 P0, [R9+URZ], R4 ;  /* 0x00000004090085a7 */ /* 0x000e64000800007f */
[----:B-1----:R-:W-:Y:S05]  /*d020*/  @!P0 BRA `(.L_x_256) ;  /* 0xfffffffc00f08947 */ /* 0x002fea000383ffff */
[----:B------:R-:W-:Y:S05]  /*d030*/  BRA `(.L_x_288) ;  /* 0xfffffff000607947 */ /* 0x000fea000383ffff */
.L_x_257:
[----:B0-----:R0:W1:Y:S02]  /*d040*/  SYNCS.PHASECHK.TRANS64.TRYWAIT P0, [R6+URZ], R5 ;  /* 0x00000005060075a7 */ /* 0x001064000800017f */
[----:B-1----:R-:W-:Y:S05]  /*d050*/  @!P0 NANOSLEEP.SYNCS 0x989680 ;  /* 0x009896800000895d */ /* 0x002fea0003900000 */
[----:B------:R-:W1:Y:S02]  /*d060*/  @!P0 SYNCS.PHASECHK.TRANS64 P0, [R6+URZ], R5 ;  /* 0x00000005060085a7 */ /* 0x000e64000800007f */
[----:B-1----:R-:W-:Y:S05]  /*d070*/  @!P0 BRA `(.L_x_257) ;  /* 0xfffffffc00f08947 */ /* 0x002fea000383ffff */
[----:B------:R-:W-:Y:S05]  /*d080*/  BRA `(.L_x_289) ;  /* 0xfffffff000707947 */ /* 0x000fea000383ffff */
.L_x_258:
[----:B0-----:R0:W1:Y:S02]  /*d090*/  SYNCS.PHASECHK.TRANS64.TRYWAIT P0, [R9+URZ], R4 ;  /* 0x00000004090075a7 */ /* 0x001064000800017f */
[----:B-1----:R-:W-:Y:S05]  /*d0a0*/  @!P0 NANOSLEEP.SYNCS 0x989680 ;  /* 0x009896800000895d */ /* 0x002fea0003900000 */
[----:B------:R-:W1:Y:S02]  /*d0b0*/  @!P0 SYNCS.PHASECHK.TRANS64 P0, [R9+URZ], R4 ;  /* 0x00000004090085a7 */ /* 0x000e64000800007f */
[----:B-1----:R-:W-:Y:S05]  /*d0c0*/  @!P0 BRA `(.L_x_258) ;  /* 0xfffffffc00f08947 */ /* 0x002fea000383ffff */
[----:B------:R-:W-:Y:S05]  /*d0d0*/  BRA `(.L_x_290) ;  /* 0xfffffff000807947 */ /* 0x000fea000383ffff */
.L_x_259:
[----:B0-----:R0:W1:Y:S02]  /*d0e0*/  SYNCS.PHASECHK.TRANS64.TRYWAIT P0, [R6+URZ], R5 ;  /* 0x00000005060075a7 */ /* 0x001064000800017f */
[----:B-1----:R-:W-:Y:S05]  /*d0f0*/  @!P0 NANOSLEEP.SYNCS 0x989680 ;  /* 0x009896800000895d */ /* 0x002fea0003900000 */
[----:B------:R-:W1:Y:S02]  /*d100*/  @!P0 SYNCS.PHASECHK.TRANS64 P0, [R6+URZ], R5 ;  /* 0x00000005060085a7 */ /* 0x000e64000800007f */
[----:B-1----:R-:W-:Y:S05]  /*d110*/  @!P0 BRA `(.L_x_259) ;  /* 0xfffffffc00f08947 */ /* 0x002fea000383ffff */
[----:B------:R-:W-:Y:S05]  /*d120*/  BRA `(.L_x_291) ;  /* 0xfffffff000907947 */ /* 0x000fea000383ffff */
.L_x_260:
[----:B0-----:R0:W1:Y:S02]  /*d130*/  SYNCS.PHASECHK.TRANS64.TRYWAIT P0, [R9+URZ], R4 ;  /* 0x00000004090075a7 */ /* 0x001064000800017f */
[----:B-1----:R-:W-:Y:S05]  /*d140*/  @!P0 NANOSLEEP.SYNCS 0x989680 ;  /* 0x009896800000895d */ /* 0x002fea0003900000 */
[----:B------:R-:W1:Y:S02]  /*d150*/  @!P0 SYNCS.PHASECHK.TRANS64 P0, [R9+URZ], R4 ;  /* 0x00000004090085a7 */ /* 0x000e64000800007f */
[----:B-1----:R-:W-:Y:S05]  /*d160*/  @!P0 BRA `(.L_x_260) ;  /* 0xfffffffc00f08947 */ /* 0x002fea000383ffff */
[----:B------:R-:W-:Y:S05]  /*d170*/  BRA `(.L_x_292) ;  /* 0xfffffff000a07947 */ /* 0x000fea000383ffff */
.L_x_261:
[----:B0-----:R0:W1:Y:S02]  /*d180*/  SYNCS.PHASECHK.TRANS64.TRYWAIT P0, [R6+URZ], R5 ;  /* 0x00000005060075a7 */ /* 0x001064000800017f */
[----:B-1----:R-:W-:Y:S05]  /*d190*/  @!P0 NANOSLEEP.SYNCS 0x989680 ;  /* 0x009896800000895d */ /* 0x002fea0003900000 */
[----:B------:R-:W1:Y:S02]  /*d1a0*/  @!P0 SYNCS.PHASECHK.TRANS64 P0, [R6+URZ], R5 ;  /* 0x00000005060085a7 */ /* 0x000e64000800007f */
[----:B-1----:R-:W-:Y:S05]  /*d1b0*/  @!P0 BRA `(.L_x_261) ;  /* 0xfffffffc00f08947 */ /* 0x002fea000383ffff */
[----:B------:R-:W-:Y:S05]  /*d1c0*/  BRA `(.L_x_293) ;  /* 0xfffffff000b07947 */ /* 0x000fea000383ffff */
.L_x_262:
[----:B0-----:R0:W1:Y:S02]  /*d1d0*/  SYNCS.PHASECHK.TRANS64.TRYWAIT P0, [R9+URZ], R4 ;  /* 0x00000004090075a7 */ /* 0x001064000800017f */
[----:B-1----:R-:W-:Y:S05]  /*d1e0*/  @!P0 NANOSLEEP.SYNCS 0x989680 ;  /* 0x009896800000895d */ /* 0x002fea0003900000 */
[----:B------:R-:W1:Y:S02]  /*d1f0*/  @!P0 SYNCS.PHASECHK.TRANS64 P0, [R9+URZ], R4 ;  /* 0x00000004090085a7 */ /* 0x000e64000800007f */
[----:B-1----:R-:W-:Y:S05]  /*d200*/  @!P0 BRA `(.L_x_262) ;  /* 0xfffffffc00f08947 */ /* 0x002fea000383ffff */
[----:B------:R-:W-:Y:S05]  /*d210*/  BRA `(.L_x_294) ;  /* 0xfffffff000c07947 */ /* 0x000fea000383ffff */
.L_x_263:
[----:B0-----:R0:W1:Y:S02]  /*d220*/  SYNCS.PHASECHK.TRANS64.TRYWAIT P0, [R6+URZ], R5 ;  /* 0x00000005060075a7 */ /* 0x001064000800017f */
[----:B-1----:R-:W-:Y:S05]  /*d230*/  @!P0 NANOSLEEP.SYNCS 0x989680 ;  /* 0x009896800000895d */ /* 0x002fea0003900000 */
[----:B------:R-:W1:Y:S02]  /*d240*/  @!P0 SYNCS.PHASECHK.TRANS64 P0, [R6+URZ], R5 ;  /* 0x00000005060085a7 */ /* 0x000e64000800007f */
[----:B-1----:R-:W-:Y:S05]  /*d250*/  @!P0 BRA `(.L_x_263) ;  /* 0xfffffffc00f08947 */ /* 0x002fea000383ffff */
[----:B------:R-:W-:Y:S05]  /*d260*/  BRA `(.L_x_295) ;  /* 0xfffffff000d07947 */ /* 0x000fea000383ffff */
.L_x_264:
[----:B0-----:R0:W1:Y:S02]  /*d270*/  SYNCS.PHASECHK.TRANS64.TRYWAIT P0, [R9+URZ], R4 ;  /* 0x00000004090075a7 */ /* 0x001064000800017f */
[----:B-1----:R-:W-:Y:S05]  /*d280*/  @!P0 NANOSLEEP.SYNCS 0x989680 ;  /* 0x009896800000895d */ /* 0x002fea0003900000 */
[----:B------:R-:W1:Y:S02]  /*d290*/  @!P0 SYNCS.PHASECHK.TRANS64 P0, [R9+URZ], R4 ;  /* 0x00000004090085a7 */ /* 0x000e64000800007f */
[----:B-1----:R-:W-:Y:S05]  /*d2a0*/  @!P0 BRA `(.L_x_264) ;  /* 0xfffffffc00f08947 */ /* 0x002fea000383ffff */
[----:B------:R-:W-:Y:S05]  /*d2b0*/  BRA `(.L_x_296) ;  /* 0xfffffff000e07947 */ /* 0x000fea000383ffff */
.L_x_265:
[----:B0-----:R0:W1:Y:S02]  /*d2c0*/  SYNCS.PHASECHK.TRANS64.TRYWAIT P0, [R6+URZ], R5 ;  /* 0x00000005060075a7 */ /* 0x001064000800017f */
[----:B-1----:R-:W-:Y:S05]  /*d2d0*/  @!P0 NANOSLEEP.SYNCS 0x989680 ;  /* 0x009896800000895d */ /* 0x002fea0003900000 */
[----:B------:R-:W1:Y:S02]  /*d2e0*/  @!P0 SYNCS.PHASECHK.TRANS64 P0, [R6+URZ], R5 ;  /* 0x00000005060085a7 */ /* 0x000e64000800007f */
[----:B-1----:R-:W-:Y:S05]  /*d2f0*/  @!P0 BRA `(.L_x_265) ;  /* 0xfffffffc00f08947 */ /* 0x002fea000383ffff */
[----:B------:R-:W-:Y:S05]  /*d300*/  BRA `(.L_x_297) ;  /* 0xfffffff000f07947 */ /* 0x000fea000383ffff */
.L_x_266:
[----:B0-----:R0:W1:Y:S02]  /*d310*/  SYNCS.PHASECHK.TRANS64.TRYWAIT P0, [R9+URZ], R4 ;  /* 0x00000004090075a7 */ /* 0x001064000800017f */
[----:B-1----:R-:W-:Y:S05]  /*d320*/  @!P0 NANOSLEEP.SYNCS 0x989680 ;  /* 0x009896800000895d */ /* 0x002fea0003900000 */
[----:B------:R-:W1:Y:S02]  /*d330*/  @!P0 SYNCS.PHASECHK.TRANS64 P0, [R9+URZ], R4 ;  /* 0x00000004090085a7 */ /* 0x000e64000800007f */
[----:B-1----:R-:W-:Y:S05]  /*d340*/  @!P0 BRA `(.L_x_266) ;  /* 0xfffffffc00f08947 */ /* 0x002fea000383ffff */
[----:B------:R-:W-:Y:S05]  /*d350*/  BRA `(.L_x_298) ;  /* 0xfffffff400007947 */ /* 0x000fea000383ffff */
.L_x_267:
[----:B0-----:R0:W1:Y:S02]  /*d360*/  SYNCS.PHASECHK.TRANS64.TRYWAIT P0, [R6+URZ], R5 ;  /* 0x00000005060075a7 */ /* 0x001064000800017f */
[----:B-1----:R-:W-:Y:S05]  /*d370*/  @!P0 NANOSLEEP.SYNCS 0x989680 ;  /* 0x009896800000895d */ /* 0x002fea0003900000 */
[----:B------:R-:W1:Y:S02]  /*d380*/  @!P0 SYNCS.PHASECHK.TRANS64 P0, [R6+URZ], R5 ;  /* 0x00000005060085a7 */ /* 0x000e64000800007f */
[----:B-1----:R-:W-:Y:S05]  /*d390*/  @!P0 BRA `(.L_x_267) ;  /* 0xfffffffc00f08947 */ /* 0x002fea000383ffff */
[----:B------:R-:W-:Y:S05]  /*d3a0*/  BRA `(.L_x_299) ;  /* 0xfffffff400107947 */ /* 0x000fea000383ffff */
.L_x_268:
[----:B0-----:R0:W1:Y:S02]  /*d3b0*/  SYNCS.PHASECHK.TRANS64.TRYWAIT P0, [R9+URZ], R4 ;  /* 0x00000004090075a7 */ /* 0x001064000800017f */
[----:B-1----:R-:W-:Y:S05]  /*d3c0*/  @!P0 NANOSLEEP.SYNCS 0x989680 ;  /* 0x009896800000895d */ /* 0x002fea0003900000 */
[----:B------:R-:W1:Y:S02]  /*d3d0*/  @!P0 SYNCS.PHASECHK.TRANS64 P0, [R9+URZ], R4 ;  /* 0x00000004090085a7 */ /* 0x000e64000800007f */
[----:B-1----:R-:W-:Y:S05]  /*d3e0*/  @!P0 BRA `(.L_x_268) ;  /* 0xfffffffc00f08947 */ /* 0x002fea000383ffff */
[----:B------:R-:W-:Y:S05]  /*d3f0*/  BRA `(.L_x_300) ;  /* 0xfffffff400207947 */ /* 0x000fea000383ffff */
.L_x_269:
[----:B0-----:R0:W1:Y:S02]  /*d400*/  SYNCS.PHASECHK.TRANS64.TRYWAIT P0, [R6+URZ], R5 ;  /* 0x00000005060075a7 */ /* 0x001064000800017f */
[----:B-1----:R-:W-:Y:S05]  /*d410*/  @!P0 NANOSLEEP.SYNCS 0x989680 ;  /* 0x009896800000895d */ /* 0x002fea0003900000 */
[----:B------:R-:W1:Y:S02]  /*d420*/  @!P0 SYNCS.PHASECHK.TRANS64 P0, [R6+URZ], R5 ;  /* 0x00000005060085a7 */ /* 0x000e64000800007f */
[----:B-1----:R-:W-:Y:S05]  /*d430*/  @!P0 BRA `(.L_x_269) ;  /* 0xfffffffc00f08947 */ /* 0x002fea000383ffff */
[----:B------:R-:W-:Y:S05]  /*d440*/  BRA `(.L_x_301) ;  /* 0xfffffff400307947 */ /* 0x000fea000383ffff */
.L_x_270:
[----:B0-----:R0:W1:Y:S02]  /*d450*/  SYNCS.PHASECHK.TRANS64.TRYWAIT P0, [R9+URZ], R4 ;  /* 0x00000004090075a7 */ /* 0x001064000800017f */
[----:B-1----:R-:W-:Y:S05]  /*d460*/  @!P0 NANOSLEEP.SYNCS 0x989680 ;  /* 0x009896800000895d */ /* 0x002fea0003900000 */
[----:B------:R-:W1:Y:S02]  /*d470*/  @!P0 SYNCS.PHASECHK.TRANS64 P0, [R9+URZ], R4 ;  /* 0x00000004090085a7 */ /* 0x000e64000800007f */
[----:B-1----:R-:W-:Y:S05]  /*d480*/  @!P0 BRA `(.L_x_270) ;  /* 0xfffffffc00f08947 */ /* 0x002fea000383ffff */
[----:B------:R-:W-:Y:S05]  /*d490*/  BRA `(.L_x_302) ;  /* 0xfffffff400407947 */ /* 0x000fea000383ffff */
.L_x_271:
[----:B0-----:R0:W1:Y:S02]  /*d4a0*/  SYNCS.PHASECHK.TRANS64.TRYWAIT P0, [R6+URZ], R5 ;  /* 0x00000005060075a7 */ /* 0x001064000800017f */
[----:B-1----:R-:W-:Y:S05]  /*d4b0*/  @!P0 NANOSLEEP.SYNCS 0x989680 ;  /* 0x009896800000895d */ /* 0x002fea0003900000 */
[----:B------:R-:W1:Y:S02]  /*d4c0*/  @!P0 SYNCS.PHASECHK.TRANS64 P0, [R6+URZ], R5 ;  /* 0x00000005060085a7 */ /* 0x000e64000800007f */
[----:B-1----:R-:W-:Y:S05]  /*d4d0*/  @!P0 BRA `(.L_x_271) ;  /* 0xfffffffc00f08947 */ /* 0x002fea000383ffff */
[----:B------:R-:W-:Y:S05]  /*d4e0*/  BRA `(.L_x_303) ;  /* 0xfffffff400507947 */ /* 0x000fea000383ffff */
.L_x_272:
[----:B0-----:R0:W1:Y:S02]  /*d4f0*/  SYNCS.PHASECHK.TRANS64.TRYWAIT P0, [R9+URZ], R4 ;  /* 0x00000004090075a7 */ /* 0x001064000800017f */
[----:B-1----:R-:W-:Y:S05]  /*d500*/  @!P0 NANOSLEEP.SYNCS 0x989680 ;  /* 0x009896800000895d */ /* 0x002fea0003900000 */
[----:B------:R-:W1:Y:S02]  /*d510*/  @!P0 SYNCS.PHASECHK.TRANS64 P0, [R9+URZ], R4 ;  /* 0x00000004090085a7 */ /* 0x000e64000800007f */
[----:B-1----:R-:W-:Y:S05]  /*d520*/  @!P0 BRA `(.L_x_272) ;  /* 0xfffffffc00f08947 */ /* 0x002fea000383ffff */
[----:B------:R-:W-:Y:S05]  /*d530*/  BRA `(.L_x_304) ;  /* 0xfffffff400607947 */ /* 0x000fea000383ffff */
.L_x_273:
[----:B0-----:R0:W1:Y:S02]  /*d540*/  SYNCS.PHASECHK.TRANS64.TRYWAIT P0, [R10+URZ], R5 ;  /* 0x000000050a0075a7 */ /* 0x001064000800017f */
[----:B-1----:R-:W-:Y:S05]  /*d550*/  @!P0 NANOSLEEP.SYNCS 0x989680 ;  /* 0x009896800000895d */ /* 0x002fea0003900000 */
[----:B------:R-:W1:Y:S02]  /*d560*/  @!P0 SYNCS.PHASECHK.TRANS64 P0, [R10+URZ], R5 ;  /* 0x000000050a0085a7 */ /* 0x000e64000800007f */
[----:B-1----:R-:W-:Y:S05]  /*d570*/  @!P0 BRA `(.L_x_273) ;  /* 0xfffffffc00f08947 */ /* 0x002fea000383ffff */
[----:B------:R-:W-:Y:S05]  /*d580*/  BRA `(.L_x_305) ;  /* 0xfffffff400707947 */ /* 0x000fea000383ffff */
.L_x_274:
[----:B-1----:R1:W2:Y:S02]  /*d590*/  SYNCS.PHASECHK.TRANS64.TRYWAIT P0, [R11+URZ], R6 ;  /* 0x000000060b0075a7 */ /* 0x0022a4000800017f */
[----:B--2---:R-:W-:Y:S05]  /*d5a0*/  @!P0 NANOSLEEP.SYNCS 0x989680 ;  /* 0x009896800000895d */ /* 0x004fea0003900000 */
[----:B------:R-:W2:Y:S02]  /*d5b0*/  @!P0 SYNCS.PHASECHK.TRANS64 P0, [R11+URZ], R6 ;  /* 0x000000060b0085a7 */ /* 0x000ea4000800007f */
[----:B--2---:R-:W-:Y:S05]  /*d5c0*/  @!P0 BRA `(.L_x_274) ;  /* 0xfffffffc00f08947 */ /* 0x004fea000383ffff */
[----:B------:R-:W-:Y:S05]  /*d5d0*/  BRA `(.L_x_306) ;  /* 0xfffffff400787947 */ /* 0x000fea000383ffff */
.L_x_307:
[----:B------:R-:W-:-:S00]  /*d5e0*/  BRA `(.L_x_307) ;  /* 0xfffffffc00fc7947 */ /* 0x000fc0000383ffff */
[----:B------:R-:W-:-:S00]  /*d5f0*/  NOP ;  /* 0x0000000000007918 */ /* 0x000fc00000000000 */
        /* <DEDUP_REMOVED lines=8> */
.L_x_308:


//--------------------- .nv.shared._ZN7cutlass13device_kernelINS_4gemm6kernel13GemmUniversalIN4cute5tupleIJiiiiEEENS1_10collective13CollectiveMmaINS1_37MainloopSm90TmaGmmaWarpSpecializedFP8ILi25ENS5_IJNS4_1CILi1EEESB_SB_EEENS1_35KernelTmaWarpSpecializedCooperativeEEENS5_IJNSA_ILi192EEENSA_ILi96EEENSA_ILi32EEEEEENS_12float_e4m3_tENS5_IJlSB_lEEESJ_SK_NS4_8TiledMMAINS4_8MMA_AtomIJNS4_4SM904GMMA30MMA_64x96x32_F32E4M3E4M3_SS_TNILNSO_7ScaleInE1ELSQ_1EEEEEENS4_6LayoutINS5_IJNSA_ILi2EEESB_SB_EEENS5_IJSB_NSA_ILi0EEESW_EEEEENS5_IJNS4_10UnderscoreESZ_SZ_EEEEENS4_13SM90_TMA_LOADENS4_14ComposedLayoutINS4_7SwizzleILi1ELi4ELi3EEENS4_18smem_ptr_flag_bitsILi8EEENST_INS5_IJNSA_ILi8EEESH_EEENS5_IJSH_SB_EEEEEEEvNS4_8identityES12_S1C_vS1D_EENS_8epilogue10collective6detail29Sm90TmaWarpSpecializedAdapterINS1G_15DefaultEpilogueISJ_SK_SK_NS1F_6thread17LinearCombinationISJ_Li1EffLNS1K_9ScaleType4KindE0ELNS_15FloatRoundStyleE2ESJ_EENS1_15EpilogueDefaultEEEEEvvEEEEvNT_6ParamsE --------------------------
	.section	.nv.shared._ZN7cutlass13device_kernelINS_4gemm6kernel13GemmUniversalIN4cute5tupleIJiiiiEEENS1_10collective13CollectiveMmaINS1_37MainloopSm90TmaGmmaWarpSpecializedFP8ILi25ENS5_IJNS4_1CILi1EEESB_SB_EEENS1_35KernelTmaWarpSpecializedCooperativeEEENS5_IJNSA_ILi192EEENSA_ILi96EEENSA_ILi32EEEEEENS_12float_e4m3_tENS5_IJlSB_lEEESJ_SK_NS4_8TiledMMAINS4_8MMA_AtomIJNS4_4SM904GMMA30MMA_64x96x32_F32E4M3E4M3_SS_TNILNSO_7ScaleInE1ELSQ_1EEEEEENS4_6LayoutINS5_IJNSA_ILi2EEESB_SB_EEENS5_IJSB_NSA_ILi0EEESW_EEEEENS5_IJNS4_10UnderscoreESZ_SZ_EEEEENS4_13SM90_TMA_LOADENS4_14ComposedLayoutINS4_7SwizzleILi1ELi4ELi3EEENS4_18smem_ptr_flag_bitsILi8EEENST_INS5_IJNSA_ILi8EEESH_EEENS5_IJSH_SB_EEEEEEEvNS4_8identityES12_S1C_vS1D_EENS_8epilogue10collective6detail29Sm90TmaWarpSpecializedAdapterINS1G_15DefaultEpilogueISJ_SK_SK_NS1F_6thread17LinearCombinationISJ_Li1EffLNS1K_9ScaleType4KindE0ELNS_15FloatRoundStyleE2ESJ_EENS1_15EpilogueDefaultEEEEEvvEEEEvNT_6ParamsE,"aw",@nobits
	.sectionflags	@""
	.align	16
	.zero		1024


//--------------------- .nv.shared.reserved.0     --------------------------
	.section	.nv.shared.reserved.0,"aw",@nobits
	.weak		__nv_reservedSMEM_offset_0_alias
	.size		__nv_reservedSMEM_offset_0_alias, 0, 0
	.other		__nv_reservedSMEM_offset_0_alias,@"STO_CUDA_RESERVED_SHARED STV_DEFAULT"
__nv_reservedSMEM_offset_0_alias:
	.zero		0


//--------------------- .nv.global                --------------------------
	.section	.nv.global,"aw",@nobits
.nv.global:
	.type		_ZN39_INTERNAL_0114b8a3_4_k_cu_714d856c_67144cute1_E,@object
	.size		_ZN39_INTERNAL_0114b8a3_4_k_cu_714d856c_67144cute1_E,(_ZN39_INTERNAL_0114b8a3_4_k_cu_714d856c_67144cuda3std3__45__cpo6cbeginE - _ZN39_INTERNAL_0114b8a3_4_k_cu_714d856c_67144cute1_E)
_ZN39_INTERNAL_0114b8a3_4_k_cu_714d856c_67144cute1_E:
	.zero		1
	.type		_ZN39_INTERNAL_0114b8a3_4_k_cu_714d856c_67144cuda3std3__45__cpo6cbeginE,@object
	.size		_ZN39_INTERNAL_0114b8a3_4_k_cu_714d856c_67144cuda3std3__45__cpo6cbeginE,(_ZN39_INTERNAL_0114b8a3_4_k_cu_714d856c_67144cuda3std3__48in_placeE - _ZN39_INTERNAL_0114b8a3_4_k_cu_714d856c_67144cuda3std3__45__cpo6cbeginE)
_ZN39_INTERNAL_0114b8a3_4_k_cu_714d856c_67144cuda3std3__45__cpo6cbeginE:
	.zero		1
	.type		_ZN39_INTERNAL_0114b8a3_4_k_cu_714d856c_67144cuda3std3__48in_placeE,@object
	.size		_ZN39_INTERNAL_0114b8a3_4_k_cu_714d856c_67144cuda3std3__48in_placeE,(_ZN39_INTERNAL_0114b8a3_4_k_cu_714d856c_67144cuda3std6ranges3__45__cpo9iter_moveE - _ZN39_INTERNAL_0114b8a3_4_k_cu_714d856c_67144cuda3std3__48in_placeE)
_ZN39_INTERNAL_0114b8a3_4_k_cu_714d856c_67144cuda3std3__48in_placeE:
	.zero		1
	.type		_ZN39_INTERNAL_0114b8a3_4_k_cu_714d856c_67144cuda3std6ranges3__45__cpo9iter_moveE,@object
	.size		_ZN39_INTERNAL_0114b8a3_4_k_cu_714d856c_67144cuda3std6ranges3__45__cpo9iter_moveE,(_ZN39_INTERNAL_0114b8a3_4_k_cu_714d856c_67144cuda3std3__45__cpo5beginE - _ZN39_INTERNAL_0114b8a3_4_k_cu_714d856c_67144cuda3std6ranges3__45__cpo9iter_moveE)
_ZN39_INTERNAL_0114b8a3_4_k_cu_714d856c_67144cuda3std6ranges3__45__cpo9iter_moveE:
	.zero		1
	.type		_ZN39_INTERNAL_0114b8a3_4_k_cu_714d856c_67144cuda3std3__45__cpo5beginE,@object
	.size		_ZN39_INTERNAL_0114b8a3_4_k_cu_714d856c_67144cuda3std3__45__cpo5beginE,(_ZN39_INTERNAL_0114b8a3_4_k_cu_714d856c_67144cuda3std3__441_GLOBAL__N__0114b8a3_4_k_cu_714d856c_67146ignoreE - _ZN39_INTERNAL_0114b8a3_4_k_cu_714d856c_67144cuda3std3__45__cpo5beginE)
_ZN39_INTERNAL_0114b8a3_4_k_cu_714d856c_67144cuda3std3__45__cpo5beginE:
	.zero		1
	.type		_ZN39_INTERNAL_0114b8a3_4_k_cu_714d856c_67144cuda3std3__441_GLOBAL__N__0114b8a3_4_k_cu_714d856c_67146ignoreE,@object
	.size		_ZN39_INTERNAL_0114b8a3_4_k_cu_714d856c_67144cuda3std3__441_GLOBAL__N__0114b8a3_4_k_cu_714d856c_67146ignoreE,(_ZN39_INTERNAL_0114b8a3_4_k_cu_714d856c_67144cute7productE - _ZN39_INTERNAL_0114b8a3_4_k_cu_714d856c_67144cuda3std3__441_GLOBAL__N__0114b8a3_4_k_cu_714d856c_67146ignoreE)
_ZN39_INTERNAL_0114b8a3_4_k_cu_714d856c_67144cuda3std3__441_GLOBAL__N__0114b8a3_4_k_cu_714d856c_67146ignoreE:
	.zero		1
	.type		_ZN39_INTERNAL_0114b8a3_4_k_cu_714d856c_67144cute7productE,@object
	.size		_ZN39_INTERNAL_0114b8a3_4_k_cu_714d856c_67144cute7productE,(_ZN39_INTERNAL_0114b8a3_4_k_cu_714d856c_67144cuda3std3__45__cpo3endE - _ZN39_INTERNAL_0114b8a3_4_k_cu_714d856c_67144cute7productE)
_ZN39_INTERNAL_0114b8a3_4_k_cu_714d856c_67144cute7productE:
	.zero		1
	.type		_ZN39_INTERNAL_0114b8a3_4_k_cu_714d856c_67144cuda3std3__45__cpo3endE,@object
	.size		_ZN39_INTERNAL_0114b8a3_4_k_cu_714d856c_67144cuda3std3__45__cpo3endE,(_ZN39_INTERNAL_0114b8a3_4_k_cu_714d856c_67144cuda3std3__419piecewise_constructE - _ZN39_INTERNAL_0114b8a3_4_k_cu_714d856c_67144cuda3std3__45__cpo3endE)
_ZN39_INTERNAL_0114b8a3_4_k_cu_714d856c_67144cuda3std3__45__cpo3endE:
	.zero		1
	.type		_ZN39_INTERNAL_0114b8a3_4_k_cu_714d856c_67144cuda3std3__419piecewise_constructE,@object
	.size		_ZN39_INTERNAL_0114b8a3_4_k_cu_714d856c_67144cuda3std3__419piecewise_constructE,(_ZN39_INTERNAL_0114b8a3_4_k_cu_714d856c_67144cuda3std3__45__cpo4cendE - _ZN39_INTERNAL_0114b8a3_4_k_cu_714d856c_67144cuda3std3__419piecewise_constructE)
_ZN39_INTERNAL_0114b8a3_4_k_cu_714d856c_67144cuda3std3__419piecewise_constructE:
	.zero		1
	.type		_ZN39_INTERNAL_0114b8a3_4_k_cu_714d856c_67144cuda3std3__45__cpo4cendE,@object
	.size		_ZN39_INTERNAL_0114b8a3_4_k_cu_714d856c_67144cuda3std3__45__cpo4cendE,(_ZN39_INTERNAL_0114b8a3_4_k_cu_714d856c_67144cuda3std6ranges3__45__cpo4swapE - _ZN39_INTERNAL_0114b8a3_4_k_cu_714d856c_67144cuda3std3__45__cpo4cendE)
_ZN39_INTERNAL_0114b8a3_4_k_cu_714d856c_67144cuda3std3__45__cpo4cendE:
	.zero		1
	.type		_ZN39_INTERNAL_0114b8a3_4_k_cu_714d856c_67144cuda3std6ranges3__45__cpo4swapE,@object
	.size		_ZN39_INTERNAL_0114b8a3_4_k_cu_714d856c_67144cuda3std6ranges3__45__cpo4swapE,(.L_7 - _ZN39_INTERNAL_0114b8a3_4_k_cu_714d856c_67144cuda3std6ranges3__45__cpo4swapE)
_ZN39_INTERNAL_0114b8a3_4_k_cu_714d856c_67144cuda3std6ranges3__45__cpo4swapE:
	.zero		1
.L_7:


//--------------------- .nv.constant0._ZN7cutlass13device_kernelINS_4gemm6kernel13GemmUniversalIN4cute5tupleIJiiiiEEENS1_10collective13CollectiveMmaINS1_37MainloopSm90TmaGmmaWarpSpecializedFP8ILi25ENS5_IJNS4_1CILi1EEESB_SB_EEENS1_35KernelTmaWarpSpecializedCooperativeEEENS5_IJNSA_ILi192EEENSA_ILi96EEENSA_ILi32EEEEEENS_12float_e4m3_tENS5_IJlSB_lEEESJ_SK_NS4_8TiledMMAINS4_8MMA_AtomIJNS4_4SM904GMMA30MMA_64x96x32_F32E4M3E4M3_SS_TNILNSO_7ScaleInE1ELSQ_1EEEEEENS4_6LayoutINS5_IJNSA_ILi2EEESB_SB_EEENS5_IJSB_NSA_ILi0EEESW_EEEEENS5_IJNS4_10UnderscoreESZ_SZ_EEEEENS4_13SM90_TMA_LOADENS4_14ComposedLayoutINS4_7SwizzleILi1ELi4ELi3EEENS4_18smem_ptr_flag_bitsILi8EEENST_INS5_IJNSA_ILi8EEESH_EEENS5_IJSH_SB_EEEEEEEvNS4_8identityES12_S1C_vS1D_EENS_8epilogue10collective6detail29Sm90TmaWarpSpecializedAdapterINS1G_15DefaultEpilogueISJ_SK_SK_NS1F_6thread17LinearCombinationISJ_Li1EffLNS1K_9ScaleType4KindE0ELNS_15FloatRoundStyleE2ESJ_EENS1_15EpilogueDefaultEEEEEvvEEEEvNT_6ParamsE --------------------------
	.section	.nv.constant0._ZN7cutlass13device_kernelINS_4gemm6kernel13GemmUniversalIN4cute5tupleIJiiiiEEENS1_10collective13CollectiveMmaINS1_37MainloopSm90TmaGmmaWarpSpecializedFP8ILi25ENS5_IJNS4_1CILi1EEESB_SB_EEENS1_35KernelTmaWarpSpecializedCooperativeEEENS5_IJNSA_ILi192EEENSA_ILi96EEENSA_ILi32EEEEEENS_12float_e4m3_tENS5_IJlSB_lEEESJ_SK_NS4_8TiledMMAINS4_8MMA_AtomIJNS4_4SM904GMMA30MMA_64x96x32_F32E4M3E4M3_SS_TNILNSO_7ScaleInE1ELSQ_1EEEEEENS4_6LayoutINS5_IJNSA_ILi2EEESB_SB_EEENS5_IJSB_NSA_ILi0EEESW_EEEEENS5_IJNS4_10UnderscoreESZ_SZ_EEEEENS4_13SM90_TMA_LOADENS4_14ComposedLayoutINS4_7SwizzleILi1ELi4ELi3EEENS4_18smem_ptr_flag_bitsILi8EEENST_INS5_IJNSA_ILi8EEESH_EEENS5_IJSH_SB_EEEEEEEvNS4_8identityES12_S1C_vS1D_EENS_8epilogue10collective6detail29Sm90TmaWarpSpecializedAdapterINS1G_15DefaultEpilogueISJ_SK_SK_NS1F_6thread17LinearCombinationISJ_Li1EffLNS1K_9ScaleType4KindE0ELNS_15FloatRoundStyleE2ESJ_EENS1_15EpilogueDefaultEEEEEvvEEEEvNT_6ParamsE,"a",@progbits
	.sectionflags	@""
	.align	4
.nv.constant0._ZN7cutlass13device_kernelINS_4gemm6kernel13GemmUniversalIN4cute5tupleIJiiiiEEENS1_10collective13CollectiveMmaINS1_37MainloopSm90TmaGmmaWarpSpecializedFP8ILi25ENS5_IJNS4_1CILi1EEESB_SB_EEENS1_35KernelTmaWarpSpecializedCooperativeEEENS5_IJNSA_ILi192EEENSA_ILi96EEENSA_ILi32EEEEEENS_12float_e4m3_tENS5_IJlSB_lEEESJ_SK_NS4_8TiledMMAINS4_8MMA_AtomIJNS4_4SM904GMMA30MMA_64x96x32_F32E4M3E4M3_SS_TNILNSO_7ScaleInE1ELSQ_1EEEEEENS4_6LayoutINS5_IJNSA_ILi2EEESB_SB_EEENS5_IJSB_NSA_ILi0EEESW_EEEEENS5_IJNS4_10UnderscoreESZ_SZ_EEEEENS4_13SM90_TMA_LOADENS4_14ComposedLayoutINS4_7SwizzleILi1ELi4ELi3EEENS4_18smem_ptr_flag_bitsILi8EEENST_INS5_IJNSA_ILi8EEESH_EEENS5_IJSH_SB_EEEEEEEvNS4_8identityES12_S1C_vS1D_EENS_8epilogue10collective6detail29Sm90TmaWarpSpecializedAdapterINS1G_15DefaultEpilogueISJ_SK_SK_NS1F_6thread17LinearCombinationISJ_Li1EffLNS1K_9ScaleType4KindE0ELNS_15FloatRoundStyleE2ESJ_EENS1_15EpilogueDefaultEEEEEvvEEEEvNT_6ParamsE:
	.zero		1664


//--------------------- SYMBOLS --------------------------

	.type		.nv.reservedSmem.offset0,@object
	.size		.nv.reservedSmem.offset0,0x4
